def attn_fwd(
    Q,
    K,
    V,
    Out,
    Lse,
    sm_scale,
    stride_qz,
    stride_qh,
    stride_qm,
    stride_qk,
    stride_kz,
    stride_kh,
    stride_kn,
    stride_kk,
    stride_vz,
    stride_vh,
    stride_vn,
    stride_vk,
    stride_oz,
    stride_oh,
    stride_om,
    stride_ok,
    seqlen_q,
    seqlen_k,
    BLOCK_M: tl.constexpr,
    BLOCK_N: tl.constexpr,
    HEAD_DIM: tl.constexpr,
    CAUSAL: tl.constexpr,
):
    start_m = tl.program_id(0)
    off_hz = tl.program_id(1)
    q_off = off_hz * stride_qh
    k_off = off_hz * stride_kh
    v_off = off_hz * stride_vh
    offs_m = start_m * BLOCK_M + tl.arange(0, BLOCK_M)
    offs_d = tl.arange(0, HEAD_DIM)
    offs_n = tl.arange(0, BLOCK_N)
    q_ptrs = Q + q_off + offs_m[:, None] * stride_qm + offs_d[None, :] * stride_qk
    k_ptrs = K + k_off + offs_d[:, None] * stride_kk + offs_n[None, :] * stride_kn
    v_ptrs = V + v_off + offs_n[:, None] * stride_vn + offs_d[None, :] * stride_vk
    m_i = tl.full([BLOCK_M], float("-inf"), dtype=tl.float32)
    l_i = tl.zeros([BLOCK_M], dtype=tl.float32) + 1.0
    acc = tl.zeros([BLOCK_M, HEAD_DIM], dtype=tl.float32)
    q = tl.load(q_ptrs)
    acc, l_i, m_i = _attn_fwd_inner(
        acc,
        l_i,
        m_i,
        q,
        k_ptrs,
        v_ptrs,
        sm_scale,
        stride_kn,
        stride_vn,
        start_m,
        seqlen_k,
        BLOCK_M,
        BLOCK_N,
        HEAD_DIM,
        CAUSAL,
    )
    acc = acc / l_i[:, None]
    lse = m_i + tl.math.log2(l_i) / 1.4426950408889634
    o_ptrs = (
        Out
        + off_hz * stride_oh
        + offs_m[:, None] * stride_om
        + offs_d[None, :] * stride_ok
    )
    tl.store(o_ptrs, acc.to(Out.dtype.element_ty))
    tl.store(Lse + off_hz * seqlen_q + offs_m, lse)

# config = {"BLOCK_M": 256, "BLOCK_N": 64, "HEAD_DIM": 32, "arch": "sm_100", "causal": false, "dtype": "fp16", "num_stages": 3, "num_warps": 8}
# arch = sm_100


// ===== COMPILED SASS (sm_100a) =====

	.target	sm_100a

	.elftype	@"ET_EXEC"


//--------------------- .note.nv.tkinfo           --------------------------
	.section	.note.nv.tkinfo,"",@"SHT_NOTE"
	.sectionflags	@"SHF_NOTE_NV_TKINFO"
	.tkinfo
        /*0018*/ 	.word	0x00000081
        /*0030*/ 	.string	""
        /*0030*/ 	.string	"ptxas-blackwell"
        /*0030*/ 	.string	"Cuda compilation tools, release 12.9, V12.9.86"
        /*0030*/ 	.string	"Build cuda_12.9.r12.9/compiler.36037853_0"
        /*0030*/ 	.string	"-v  -suppress-debug-info  -lineinfo  -arch sm_100a "



//--------------------- .note.nv.cuver            --------------------------
	.section	.note.nv.cuver,"",@"SHT_NOTE"
	.sectionflags	@"SHF_NOTE_NV_CUVER"
        /*0018*/ 	.short	0x0001
        /*001a*/ 	.short	0x0064
        /*001c*/ 	.short	0x0001
        /*001e*/ 	.short	0x0000
        /*0020*/ 	.short	0x0001
        /*0022*/ 	.short	0x0000


//--------------------- .nv.info                  --------------------------
	.section	.nv.info,"",@"SHT_CUDA_INFO"
	.align	4


	//----- nvinfo : EIATTR_REGCOUNT
	.align		4
        /*0000*/ 	.byte	0x04, 0x2f
        /*0002*/ 	.short	(.L_5 - .L_4)
	.align		4
.L_4:
        /*0004*/ 	.word	index@(attn_fwd)
        /*0008*/ 	.word	0x00000082


	//----- nvinfo : EIATTR_FRAME_SIZE
	.align		4
.L_5:
        /*000c*/ 	.byte	0x04, 0x11
        /*000e*/ 	.short	(.L_7 - .L_6)
	.align		4
.L_6:
        /*0010*/ 	.word	index@($__internal_2_$__cuda_sm10x_tcgen05_guardrail_trap_unallocated_columns_being_dealloced)
        /*0014*/ 	.word	0x00000000


	//----- nvinfo : EIATTR_FRAME_SIZE
	.align		4
.L_7:
        /*0018*/ 	.byte	0x04, 0x11
        /*001a*/ 	.short	(.L_9 - .L_8)
	.align		4
.L_8:
        /*001c*/ 	.word	index@($__internal_1_$__cuda_sm10x_tcgen05_guardrail_trap_phase_invalid_during_alloc)
        /*0020*/ 	.word	0x00000000


	//----- nvinfo : EIATTR_FRAME_SIZE
	.align		4
.L_9:
        /*0024*/ 	.byte	0x04, 0x11
        /*0026*/ 	.short	(.L_11 - .L_10)
	.align		4
.L_10:
        /*0028*/ 	.word	index@($__internal_0_$__cuda_sm10x_tcgen05_guardrail_trap_col_being_dealloced_not_returned_by_alloc)
        /*002c*/ 	.word	0x00000000


	//----- nvinfo : EIATTR_FRAME_SIZE
	.align		4
.L_11:
        /*0030*/ 	.byte	0x04, 0x11
        /*0032*/ 	.short	(.L_13 - .L_12)
	.align		4
.L_12:
        /*0034*/ 	.word	index@(attn_fwd)
        /*0038*/ 	.word	0x00000000


	//----- nvinfo : EIATTR_MIN_STACK_SIZE
	.align		4
.L_13:
        /*003c*/ 	.byte	0x04, 0x12
        /*003e*/ 	.short	(.L_15 - .L_14)
	.align		4
.L_14:
        /*0040*/ 	.word	index@(attn_fwd)
        /*0044*/ 	.word	0x00000000
.L_15:


//--------------------- .nv.info.attn_fwd         --------------------------
	.section	.nv.info.attn_fwd,"",@"SHT_CUDA_INFO"
	.sectionflags	@""
	.align	4


	//----- nvinfo : EIATTR_CUDA_API_VERSION
	.align		4
        /*0000*/ 	.byte	0x04, 0x37
        /*0002*/ 	.short	(.L_17 - .L_16)
.L_16:
        /*0004*/ 	.word	0x00000081


	//----- nvinfo : EIATTR_KPARAM_INFO
	.align		4
.L_17:
        /*0008*/ 	.byte	0x04, 0x17
        /*000a*/ 	.short	(.L_19 - .L_18)
.L_18:
        /*000c*/ 	.word	0x00000000
        /*0010*/ 	.short	0x0019
        /*0012*/ 	.short	0x0080
        /*0014*/ 	.byte	0x00, 0xf4, 0x21, 0x00


	//----- nvinfo : EIATTR_KPARAM_INFO
	.align		4
.L_19:
        /*0018*/ 	.byte	0x04, 0x17
        /*001a*/ 	.short	(.L_21 - .L_20)
.L_20:
        /*001c*/ 	.word	0x00000000
        /*0020*/ 	.short	0x0018
        /*0022*/ 	.short	0x0078
        /*0024*/ 	.byte	0x00, 0xf4, 0x21, 0x00


	//----- nvinfo : EIATTR_KPARAM_INFO
	.align		4
.L_21:
        /*0028*/ 	.byte	0x04, 0x17
        /*002a*/ 	.short	(.L_23 - .L_22)
.L_22:
        /*002c*/ 	.word	0x00000000
        /*0030*/ 	.short	0x0017
        /*0032*/ 	.short	0x0070
        /*0034*/ 	.byte	0x00, 0xf0, 0x11, 0x00


	//----- nvinfo : EIATTR_KPARAM_INFO
	.align		4
.L_23:
        /*0038*/ 	.byte	0x04, 0x17
        /*003a*/ 	.short	(.L_25 - .L_24)
.L_24:
        /*003c*/ 	.word	0x00000000
        /*0040*/ 	.short	0x0016
        /*0042*/ 	.short	0x006c
        /*0044*/ 	.byte	0x00, 0xf0, 0x11, 0x00


	//----- nvinfo : EIATTR_KPARAM_INFO
	.align		4
.L_25:
        /*0048*/ 	.byte	0x04, 0x17
        /*004a*/ 	.short	(.L_27 - .L_26)
.L_26:
        /*004c*/ 	.word	0x00000000
        /*0050*/ 	.short	0x0015
        /*0052*/ 	.short	0x0068
        /*0054*/ 	.byte	0x00, 0xf0, 0x11, 0x00


	//----- nvinfo : EIATTR_KPARAM_INFO
	.align		4
.L_27:
        /*0058*/ 	.byte	0x04, 0x17
        /*005a*/ 	.short	(.L_29 - .L_28)
.L_28:
        /*005c*/ 	.word	0x00000000
        /*0060*/ 	.short	0x0014
        /*0062*/ 	.short	0x0064
        /*0064*/ 	.byte	0x00, 0xf0, 0x11, 0x00


	//----- nvinfo : EIATTR_KPARAM_INFO
	.align		4
.L_29:
        /*0068*/ 	.byte	0x04, 0x17
        /*006a*/ 	.short	(.L_31 - .L_30)
.L_30:
        /*006c*/ 	.word	0x00000000
        /*0070*/ 	.short	0x0013
        /*0072*/ 	.short	0x0060
        /*0074*/ 	.byte	0x00, 0xf0, 0x11, 0x00


	//----- nvinfo : EIATTR_KPARAM_INFO
	.align		4
.L_31:
        /*0078*/ 	.byte	0x04, 0x17
        /*007a*/ 	.short	(.L_33 - .L_32)
.L_32:
        /*007c*/ 	.word	0x00000000
        /*0080*/ 	.short	0x0012
        /*0082*/ 	.short	0x005c
        /*0084*/ 	.byte	0x00, 0xf0, 0x11, 0x00


	//----- nvinfo : EIATTR_KPARAM_INFO
	.align		4
.L_33:
        /*0088*/ 	.byte	0x04, 0x17
        /*008a*/ 	.short	(.L_35 - .L_34)
.L_34:
        /*008c*/ 	.word	0x00000000
        /*0090*/ 	.short	0x0011
        /*0092*/ 	.short	0x0058
        /*0094*/ 	.byte	0x00, 0xf0, 0x11, 0x00


	//----- nvinfo : EIATTR_KPARAM_INFO
	.align		4
.L_35:
        /*0098*/ 	.byte	0x04, 0x17
        /*009a*/ 	.short	(.L_37 - .L_36)
.L_36:
        /*009c*/ 	.word	0x00000000
        /*00a0*/ 	.short	0x0010
        /*00a2*/ 	.short	0x0054
        /*00a4*/ 	.byte	0x00, 0xf0, 0x11, 0x00


	//----- nvinfo : EIATTR_KPARAM_INFO
	.align		4
.L_37:
        /*00a8*/ 	.byte	0x04, 0x17
        /*00aa*/ 	.short	(.L_39 - .L_38)
.L_38:
        /*00ac*/ 	.word	0x00000000
        /*00b0*/ 	.short	0x000f
        /*00b2*/ 	.short	0x0050
        /*00b4*/ 	.byte	0x00, 0xf0, 0x11, 0x00


	//----- nvinfo : EIATTR_KPARAM_INFO
	.align		4
.L_39:
        /*00b8*/ 	.byte	0x04, 0x17
        /*00ba*/ 	.short	(.L_41 - .L_40)
.L_40:
        /*00bc*/ 	.word	0x00000000
        /*00c0*/ 	.short	0x000e
        /*00c2*/ 	.short	0x004c
        /*00c4*/ 	.byte	0x00, 0xf0, 0x11, 0x00


	//----- nvinfo : EIATTR_KPARAM_INFO
	.align		4
.L_41:
        /*00c8*/ 	.byte	0x04, 0x17
        /*00ca*/ 	.short	(.L_43 - .L_42)
.L_42:
        /*00cc*/ 	.word	0x00000000
        /*00d0*/ 	.short	0x000d
        /*00d2*/ 	.short	0x0048
        /*00d4*/ 	.byte	0x00, 0xf0, 0x11, 0x00


	//----- nvinfo : EIATTR_KPARAM_INFO
	.align		4
.L_43:
        /*00d8*/ 	.byte	0x04, 0x17
        /*00da*/ 	.short	(.L_45 - .L_44)
.L_44:
        /*00dc*/ 	.word	0x00000000
        /*00e0*/ 	.short	0x000c
        /*00e2*/ 	.short	0x0044
        /*00e4*/ 	.byte	0x00, 0xf0, 0x11, 0x00


	//----- nvinfo : EIATTR_KPARAM_INFO
	.align		4
.L_45:
        /*00e8*/ 	.byte	0x04, 0x17
        /*00ea*/ 	.short	(.L_47 - .L_46)
.L_46:
        /*00ec*/ 	.word	0x00000000
        /*00f0*/ 	.short	0x000b
        /*00f2*/ 	.short	0x0040
        /*00f4*/ 	.byte	0x00, 0xf0, 0x11, 0x00


	//----- nvinfo : EIATTR_KPARAM_INFO
	.align		4
.L_47:
        /*00f8*/ 	.byte	0x04, 0x17
        /*00fa*/ 	.short	(.L_49 - .L_48)
.L_48:
        /*00fc*/ 	.word	0x00000000
        /*0100*/ 	.short	0x000a
        /*0102*/ 	.short	0x003c
        /*0104*/ 	.byte	0x00, 0xf0, 0x11, 0x00


	//----- nvinfo : EIATTR_KPARAM_INFO
	.align		4
.L_49:
        /*0108*/ 	.byte	0x04, 0x17
        /*010a*/ 	.short	(.L_51 - .L_50)
.L_50:
        /*010c*/ 	.word	0x00000000
        /*0110*/ 	.short	0x0009
        /*0112*/ 	.short	0x0038
        /*0114*/ 	.byte	0x00, 0xf0, 0x11, 0x00


	//----- nvinfo : EIATTR_KPARAM_INFO
	.align		4
.L_51:
        /*0118*/ 	.byte	0x04, 0x17
        /*011a*/ 	.short	(.L_53 - .L_52)
.L_52:
        /*011c*/ 	.word	0x00000000
        /*0120*/ 	.short	0x0008
        /*0122*/ 	.short	0x0034
        /*0124*/ 	.byte	0x00, 0xf0, 0x11, 0x00


	//----- nvinfo : EIATTR_KPARAM_INFO
	.align		4
.L_53:
        /*0128*/ 	.byte	0x04, 0x17
        /*012a*/ 	.short	(.L_55 - .L_54)
.L_54:
        /*012c*/ 	.word	0x00000000
        /*0130*/ 	.short	0x0007
        /*0132*/ 	.short	0x0030
        /*0134*/ 	.byte	0x00, 0xf0, 0x11, 0x00


	//----- nvinfo : EIATTR_KPARAM_INFO
	.align		4
.L_55:
        /*0138*/ 	.byte	0x04, 0x17
        /*013a*/ 	.short	(.L_57 - .L_56)
.L_56:
        /*013c*/ 	.word	0x00000000
        /*0140*/ 	.short	0x0006
        /*0142*/ 	.short	0x002c
        /*0144*/ 	.byte	0x00, 0xf0, 0x11, 0x00


	//----- nvinfo : EIATTR_KPARAM_INFO
	.align		4
.L_57:
        /*0148*/ 	.byte	0x04, 0x17
        /*014a*/ 	.short	(.L_59 - .L_58)
.L_58:
        /*014c*/ 	.word	0x00000000
        /*0150*/ 	.short	0x0005
        /*0152*/ 	.short	0x0028
        /*0154*/ 	.byte	0x00, 0xf0, 0x11, 0x00


	//----- nvinfo : EIATTR_KPARAM_INFO
	.align		4
.L_59:
        /*0158*/ 	.byte	0x04, 0x17
        /*015a*/ 	.short	(.L_61 - .L_60)
.L_60:
        /*015c*/ 	.word	0x00000000
        /*0160*/ 	.short	0x0004
        /*0162*/ 	.short	0x0020
        /*0164*/ 	.byte	0x00, 0xf4, 0x21, 0x00


	//----- nvinfo : EIATTR_KPARAM_INFO
	.align		4
.L_61:
        /*0168*/ 	.byte	0x04, 0x17
        /*016a*/ 	.short	(.L_63 - .L_62)
.L_62:
        /*016c*/ 	.word	0x00000000
        /*0170*/ 	.short	0x0003
        /*0172*/ 	.short	0x0018
        /*0174*/ 	.byte	0x00, 0xf4, 0x21, 0x00


	//----- nvinfo : EIATTR_KPARAM_INFO
	.align		4
.L_63:
        /*0178*/ 	.byte	0x04, 0x17
        /*017a*/ 	.short	(.L_65 - .L_64)
.L_64:
        /*017c*/ 	.word	0x00000000
        /*0180*/ 	.short	0x0002
        /*0182*/ 	.short	0x0010
        /*0184*/ 	.byte	0x00, 0xf4, 0x21, 0x00


	//----- nvinfo : EIATTR_KPARAM_INFO
	.align		4
.L_65:
        /*0188*/ 	.byte	0x04, 0x17
        /*018a*/ 	.short	(.L_67 - .L_66)
.L_66:
        /*018c*/ 	.word	0x00000000
        /*0190*/ 	.short	0x0001
        /*0192*/ 	.short	0x0008
        /*0194*/ 	.byte	0x00, 0xf4, 0x21, 0x00


	//----- nvinfo : EIATTR_KPARAM_INFO
	.align		4
.L_67:
        /*0198*/ 	.byte	0x04, 0x17
        /*019a*/ 	.short	(.L_69 - .L_68)
.L_68:
        /*019c*/ 	.word	0x00000000
        /*01a0*/ 	.short	0x0000
        /*01a2*/ 	.short	0x0000
        /*01a4*/ 	.byte	0x00, 0xf4, 0x21, 0x00


	//----- nvinfo : EIATTR_AT_ENTRY_FRAGMENTS
	.align		4
.L_69:
        /*01a8*/ 	.byte	0x04, 0x4f
        /*01aa*/ 	.short	(.L_71 - .L_70)


	//   ....[0]....
.L_70:
        /*01ac*/ 	.word	0x00000004


	//----- nvinfo : EIATTR_RESERVED_SMEM_USED
	.align		4
.L_71:
        /*01b0*/ 	.byte	0x01, 0x41
	.zero		2


	//----- nvinfo : EIATTR_SPARSE_MMA_MASK
	.align		4
        /*01b4*/ 	.byte	0x03, 0x50
        /*01b6*/ 	.short	0x0000


	//----- nvinfo : EIATTR_TCGEN05_1CTA_USED
	.align		4
        /*01b8*/ 	.byte	0x01, 0x51
	.zero		2


	//----- nvinfo : EIATTR_MAXREG_COUNT
	.align		4
        /*01bc*/ 	.byte	0x03, 0x1b
        /*01be*/ 	.short	0x00ff


	//----- nvinfo : EIATTR_NUM_BARRIERS
	.align		4
        /*01c0*/ 	.byte	0x02, 0x4c
        /*01c2*/ 	.byte	0x01
	.zero		1


	//----- nvinfo : EIATTR_INT_WARP_WIDE_INSTR_OFFSETS
	.align		4
        /*01c4*/ 	.byte	0x04, 0x31
        /*01c6*/ 	.short	(.L_73 - .L_72)


	//   ....[0]....
.L_72:
        /*01c8*/ 	.word	0x000011d0


	//   ....[1]....
        /*01cc*/ 	.word	0x000011f0


	//   ....[2]....
        /*01d0*/ 	.word	0x00001580


	//   ....[3]....
        /*01d4*/ 	.word	0x00001650


	//   ....[4]....
        /*01d8*/ 	.word	0x00004000


	//   ....[5]....
        /*01dc*/ 	.word	0x00007950


	//   ....[6]....
        /*01e0*/ 	.word	0x000079a0


	//----- nvinfo : EIATTR_COOP_GROUP_MASK_REGIDS
	.align		4
.L_73:
        /*01e4*/ 	.byte	0x04, 0x29
        /*01e6*/ 	.short	(.L_75 - .L_74)


	//   ....[0]....
.L_74:
        /*01e8*/ 	.word	0xffffffff


	//   ....[1]....
        /*01ec*/ 	.word	0xffffffff


	//   ....[2]....
        /*01f0*/ 	.word	0xffffffff


	//   ....[3]....
        /*01f4*/ 	.word	0xffffffff


	//----- nvinfo : EIATTR_COOP_GROUP_INSTR_OFFSETS
	.align		4
.L_75:
        /*01f8*/ 	.byte	0x04, 0x28
        /*01fa*/ 	.short	(.L_77 - .L_76)


	//   ....[0]....
.L_76:
        /*01fc*/ 	.word	0x00000050


	//   ....[1]....
        /*0200*/ 	.word	0x00000310


	//   ....[2]....
        /*0204*/ 	.word	0x000077e0


	//   ....[3]....
        /*0208*/ 	.word	0x00007a50


	//----- nvinfo : EIATTR_VRC_CTA_INIT_COUNT
	.align		4
.L_77:
        /*020c*/ 	.byte	0x02, 0x4a
        /*020e*/ 	.byte	0x80
	.zero		1


	//----- nvinfo : EIATTR_MBARRIER_INSTR_OFFSETS
	.align		4
        /*0210*/ 	.byte	0x04, 0x39
        /*0212*/ 	.short	(.L_79 - .L_78)


	//   ....[0]....
.L_78:
        /*0214*/ 	.word	0x000014b0
        /*0218*/ 	.word	0x000000ff
        /*021c*/ 	.word	0x00000000
        /*0220*/ 	.short	0x0100
        /*0222*/ 	.byte	0x0f
	.zero		1


	//   ....[1]....
        /*0224*/ 	.word	0x00001640
        /*0228*/ 	.word	0x000000ff
        /*022c*/ 	.word	0x00007008
        /*0230*/ 	.short	0x0100
        /*0232*/ 	.byte	0x0b
	.zero		1


	//   ....[2]....
        /*0234*/ 	.word	0x00001710
        /*0238*/ 	.word	0x000000ff
        /*023c*/ 	.word	0x00005000
        /*0240*/ 	.short	0x0100
        /*0242*/ 	.byte	0x0b
	.zero		1


	//   ....[3]....
        /*0244*/ 	.word	0x00001990
        /*0248*/ 	.word	0x000000ff
        /*024c*/ 	.word	0x00005000
        /*0250*/ 	.short	0x010a
        /*0252*/ 	.byte	0x0b
	.zero		1


	//   ....[4]....
        /*0254*/ 	.word	0x00001a70
        /*0258*/ 	.word	0x000000ff
        /*025c*/ 	.word	0x00005000
        /*0260*/ 	.short	0x0108
        /*0262*/ 	.byte	0x0b
	.zero		1


	//   ....[5]....
        /*0264*/ 	.word	0x000040c0
        /*0268*/ 	.word	0x000000ff
        /*026c*/ 	.word	0x00007010
        /*0270*/ 	.short	0x0100
        /*0272*/ 	.byte	0x0b
	.zero		1


	//   ....[6]....
        /*0274*/ 	.word	0x00004240
        /*0278*/ 	.word	0x000000ff
        /*027c*/ 	.word	0x00007010
        /*0280*/ 	.short	0x010a
        /*0282*/ 	.byte	0x0b
	.zero		1


	//   ....[7]....
        /*0284*/ 	.word	0x000042a0
        /*0288*/ 	.word	0x000000ff
        /*028c*/ 	.word	0x00007010
        /*0290*/ 	.short	0x0108
        /*0292*/ 	.byte	0x0b
	.zero		1


	//   ....[8]....
        /*0294*/ 	.word	0x00004310
        /*0298*/ 	.word	0x000000ff
        /*029c*/ 	.word	0x00000000
        /*02a0*/ 	.short	0x010a
        /*02a2*/ 	.byte	0x0f
	.zero		1


	//   ....[9]....
        /*02a4*/ 	.word	0x00006400
        /*02a8*/ 	.word	0x000000ff
        /*02ac*/ 	.word	0x00000000
        /*02b0*/ 	.short	0x010a
        /*02b2*/ 	.byte	0x0f
	.zero		1


	//   ....[10]....
        /*02b4*/ 	.word	0x00006560
        /*02b8*/ 	.word	0x000000ff
        /*02bc*/ 	.word	0x00007000
        /*02c0*/ 	.short	0x0108
        /*02c2*/ 	.byte	0x0b
	.zero		1


	//   ....[11]....
        /*02c4*/ 	.word	0x00006620
        /*02c8*/ 	.word	0x000000ff
        /*02cc*/ 	.word	0x00007008
        /*02d0*/ 	.short	0x0108
        /*02d2*/ 	.byte	0x0b
	.zero		1


	//   ....[12]....
        /*02d4*/ 	.word	0x00007a70
        /*02d8*/ 	.word	0x000000ff
        /*02dc*/ 	.word	0x00005000
        /*02e0*/ 	.short	0x010a
        /*02e2*/ 	.byte	0x0b
	.zero		1


	//   ....[13]....
        /*02e4*/ 	.word	0x00007aa0
        /*02e8*/ 	.word	0x000000ff
        /*02ec*/ 	.word	0x00007010
        /*02f0*/ 	.short	0x010a
        /*02f2*/ 	.byte	0x0b
	.zero		1


	//   ....[14]....
        /*02f4*/ 	.word	0x00007ad0
        /*02f8*/ 	.word	0x000000ff
        /*02fc*/ 	.word	0x00000000
        /*0300*/ 	.short	0x010a
        /*0302*/ 	.byte	0x0f
	.zero		1


	//   ....[15]....
        /*0304*/ 	.word	0x00007b00
        /*0308*/ 	.word	0x000000ff
        /*030c*/ 	.word	0x00000000
        /*0310*/ 	.short	0x010a
        /*0312*/ 	.byte	0x0f
	.zero		1


	//----- nvinfo : EIATTR_NUM_MBARRIERS
	.align		4
.L_79:
        /*0314*/ 	.byte	0x03, 0x38
        /*0316*/ 	.short	0xffff


	//----- nvinfo : EIATTR_EXIT_INSTR_OFFSETS
	.align		4
        /*0318*/ 	.byte	0x04, 0x1c
        /*031a*/ 	.short	(.L_81 - .L_80)


	//   ....[0]....
.L_80:
        /*031c*/ 	.word	0x00007a60


	//----- nvinfo : EIATTR_REQNTID
	.align		4
.L_81:
        /*0320*/ 	.byte	0x04, 0x10
        /*0322*/ 	.short	(.L_83 - .L_82)
.L_82:
        /*0324*/ 	.word	0x00000100
        /*0328*/ 	.word	0x00000001
        /*032c*/ 	.word	0x00000001


	//----- nvinfo : EIATTR_CRS_STACK_SIZE
	.align		4
.L_83:
        /*0330*/ 	.byte	0x04, 0x1e
        /*0332*/ 	.short	(.L_85 - .L_84)
.L_84:
        /*0334*/ 	.word	0x00000000


	//----- nvinfo : EIATTR_CBANK_PARAM_SIZE
	.align		4
.L_85:
        /*0338*/ 	.byte	0x03, 0x19
        /*033a*/ 	.short	0x0088


	//----- nvinfo : EIATTR_PARAM_CBANK
	.align		4
        /*033c*/ 	.byte	0x04, 0x0a
        /*033e*/ 	.short	(.L_87 - .L_86)
	.align		4
.L_86:
        /*0340*/ 	.word	index@(.nv.constant0.attn_fwd)
        /*0344*/ 	.short	0x0380
        /*0346*/ 	.short	0x0088


	//----- nvinfo : EIATTR_SW_WAR
	.align		4
.L_87:
        /*0348*/ 	.byte	0x04, 0x36
        /*034a*/ 	.short	(.L_89 - .L_88)
.L_88:
        /*034c*/ 	.word	0x00000008
.L_89:


//--------------------- .nv.compat                --------------------------
	.section	.nv.compat,"",@"SHT_CUDA_COMPAT_INFO"
	.align	4
        /*0000*/ 	.byte	0x02, 0x02, 0x02, 0x00, 0x02, 0x05, 0x05, 0x00, 0x02, 0x03, 0x00, 0x00, 0x02, 0x06, 0x01, 0x00


//--------------------- .nv.callgraph             --------------------------
	.section	.nv.callgraph,"",@"SHT_CUDA_CALLGRAPH"
	.align	4
	.sectionentsize	8
	.align		4
        /*0000*/ 	.word	0x00000000
	.align		4
        /*0004*/ 	.word	0xffffffff
	.align		4
        /*0008*/ 	.word	0x00000000
	.align		4
        /*000c*/ 	.word	0xfffffffe
	.align		4
        /*0010*/ 	.word	0x00000000
	.align		4
        /*0014*/ 	.word	0xfffffffd
	.align		4
        /*0018*/ 	.word	0x00000000
	.align		4
        /*001c*/ 	.word	0xfffffffc


//--------------------- .nv.constant4             --------------------------
	.section	.nv.constant4,"a",@progbits
	.align	8
	.align		8
.nv.constant4:
        /*0000*/ 	.dword	_$_str


//--------------------- .text.attn_fwd            --------------------------
	.section	.text.attn_fwd,"ax",@progbits
	.align	128
        .global         attn_fwd
        .type           attn_fwd,@function
        .size           attn_fwd,(.L_x_28 - attn_fwd)
        .other          attn_fwd,@"STO_CUDA_ENTRY STV_DEFAULT"
attn_fwd:
.text.attn_fwd:
[----:B------:R-:W0:Y:S01]  /*0000*/  LDC R1, c[0x0][0x37c] ;  /* 0x0000df00ff017b82 */ /* 0x000e220000000800 */
[----:B------:R-:W1:Y:S02]  /*0010*/  S2R R68, SR_TID.X ;  /* 0x0000000000447919 */ /* 0x000e640000002100 */
[----:B-1----:R-:W-:-:S13]  /*0020*/  ISETP.GE.U32.AND P0, PT, R68, 0x20, PT ;  /* 0x000000204400780c */ /* 0x002fda0003f06070 */
[----:B------:R-:W-:Y:S05]  /*0030*/  @P0 BRA `(.L_x_0) ;  /* 0x0000000000b80947 */ /* 0x000fea0003800000 */
[----:B------:R-:W1:Y:S01]  /*0040*/  S2UR UR6, SR_CgaCtaId ;  /* 0x00000000000679c3 */ /* 0x000e620000008800 */
[----:B------:R-:W-:Y:S01]  /*0050*/  NOP ;  /* 0x0000000000007918 */ /* 0x000fe20000000000 */
[----:B------:R-:W-:Y:S02]  /*0060*/  UMOV UR4, 0x40 ;  /* 0x0000004000047882 */ /* 0x000fe40000000000 */
[----:B-1----:R-:W-:-:S09]  /*0070*/  ULEA UR4, UR6, UR4, 0x18 ;  /* 0x0000000406047291 */ /* 0x002fd2000f8ec0ff */
[----:B------:R-:W1:Y:S01]  /*0080*/  LDS.U8 R0, [UR4] ;  /* 0x00000004ff007984 */ /* 0x000e620008000000 */
[----:B------:R-:W-:Y:S02]  /*0090*/  UMOV UR4, 0x400 ;  /* 0x0000040000047882 */ /* 0x000fe40000000000 */
[----:B------:R-:W-:Y:S01]  /*00a0*/  ULEA UR4, UR6, UR4, 0x18 ;  /* 0x0000000406047291 */ /* 0x000fe2000f8ec0ff */
[----:B-1----:R-:W-:-:S13]  /*00b0*/  ISETP.NE.AND P1, PT, R0, RZ, PT ;  /* 0x000000ff0000720c */ /* 0x002fda0003f25270 */
[----:B------:R-:W-:Y:S05]  /*00c0*/  @P1 BRA `(.L_x_1) ;  /* 0x00000000007c1947 */ /* 0x000fea0003800000 */
[----:B------:R-:W-:-:S13]  /*00d0*/  ELECT P1, URZ, PT ;  /* 0x0000000000ff782f */ /* 0x000fda0003820000 */
[----:B------:R-:W-:Y:S05]  /*00e0*/  @!P1 BRA `(.L_x_2) ;  /* 0x0000000000849947 */ /* 0x000fea0003800000 */
[----:B------:R-:W-:Y:S01]  /*00f0*/  UMOV UR5, 0x8 ;  /* 0x0000000800057882 */ /* 0x000fe20000000000 */
[----:B------:R-:W-:Y:S01]  /*0100*/  HFMA2 R4, -RZ, RZ, 0, 5.9604644775390625e-08 ;  /* 0x00000001ff047431 */ /* 0x000fe200000001ff */
[----:B------:R-:W-:-:S03]  /*0110*/  MOV R5, 0xff ;  /* 0x000000ff00057802 */ /* 0x000fc60000000f00 */
[----:B------:R-:W-:Y:S04]  /*0120*/  DEPBAR.LE SB1, 0x36 ;  /* 0x00009d800000791a */ /* 0x000fe80000000000 */
[----:B------:R-:W1:Y:S02]  /*0130*/  UTCATOMSWS.FIND_AND_SET.ALIGN UP0, UR5, UR5 ;  /* 0x00000005000575e3 */ /* 0x000e640008000800 */
[----:B-1----:R-:W-:-:S04]  /*0140*/  PLOP3.LUT P1, PT, PT, PT, UP0, 0x80, 0x8 ;  /* 0x000000000008781c */ /* 0x002fc80003f2f008 */
[----:B------:R-:W-:-:S04]  /*0150*/  SEL R0, RZ, 0xffffffff, !P1 ;  /* 0xffffffffff007807 */ /* 0x000fc80004800000 */
[----:B------:R-:W-:Y:S02]  /*0160*/  ISETP.NE.AND P1, PT, R0, RZ, PT ;  /* 0x000000ff0000720c */ /* 0x000fe40003f25270 */
[----:B------:R-:W-:-:S11]  /*0170*/  MOV R0, UR5 ;  /* 0x0000000500007c02 */ /* 0x000fd60008000f00 */
[----:B------:R-:W-:Y:S05]  /*0180*/  @P1 BRA `(.L_x_3) ;  /* 0x0000000000241947 */ /* 0x000fea0003800000 */
.L_x_4:
[----:B------:R-:W-:Y:S05]  /*0190*/  NANOSLEEP 0x64 ;  /* 0x000000640000795d */ /* 0x000fea0003800000 */
[----:B------:R-:W-:-:S05]  /*01a0*/  UMOV UR5, 0x8 ;  /* 0x0000000800057882 */ /* 0x000fca0000000000 */
[----:B------:R-:W-:Y:S04]  /*01b0*/  DEPBAR.LE SB1, 0x36 ;  /* 0x00009d800000791a */ /* 0x000fe80000000000 */
[----:B------:R-:W1:Y:S02]  /*01c0*/  UTCATOMSWS.FIND_AND_SET.ALIGN UP0, UR5, UR5 ;  /* 0x00000005000575e3 */ /* 0x000e640008000800 */
[----:B-1----:R-:W-:-:S04]  /*01d0*/  PLOP3.LUT P1, PT, PT, PT, UP0, 0x80, 0x8 ;  /* 0x000000000008781c */ /* 0x002fc80003f2f008 */
[----:B------:R-:W-:-:S04]  /*01e0*/  SEL R0, RZ, 0xffffffff, !P1 ;  /* 0xffffffffff007807 */ /* 0x000fc80004800000 */
[----:B------:R-:W-:Y:S02]  /*01f0*/  ISETP.NE.AND P1, PT, R0, RZ, PT ;  /* 0x000000ff0000720c */ /* 0x000fe40003f25270 */
[----:B------:R-:W-:-:S11]  /*0200*/  MOV R0, UR5 ;  /* 0x0000000500007c02 */ /* 0x000fd60008000f00 */
[----:B------:R-:W-:Y:S05]  /*0210*/  @!P1 BRA `(.L_x_4) ;  /* 0xfffffffc00dc9947 */ /* 0x000fea000383ffff */
.L_x_3:
[----:B------:R-:W-:Y:S01]  /*0220*/  IADD3 R3, PT, PT, R0, 0x10, RZ ;  /* 0x0000001000037810 */ /* 0x000fe20007ffe0ff */
[----:B------:R-:W-:Y:S01]  /*0230*/  UMOV UR5, 0x50 ;  /* 0x0000005000057882 */ /* 0x000fe20000000000 */
[----:B------:R-:W-:Y:S01]  /*0240*/  SHF.L.U32 R2, R5, R0, RZ ;  /* 0x0000000005027219 */ /* 0x000fe200000006ff */
[----:B------:R-:W-:Y:S01]  /*0250*/  ULEA UR5, UR6, UR5, 0x18 ;  /* 0x0000000506057291 */ /* 0x000fe2000f8ec0ff */
[----:B------:R-:W-:Y:S02]  /*0260*/  SHF.L.U32 R3, R4, R3, RZ ;  /* 0x0000000304037219 */ /* 0x000fe400000006ff */
[----:B------:R-:W-:Y:S02]  /*0270*/  SHF.L.U32 R0, R0, 0x5, RZ ;  /* 0x0000000500007819 */ /* 0x000fe400000006ff */
[----:B------:R-:W-:-:S05]  /*0280*/  LOP3.LUT R2, R3, R2, RZ, 0xfc, !PT ;  /* 0x0000000203027212 */ /* 0x000fca00078efcff */
[----:B------:R1:W-:Y:S04]  /*0290*/  ATOMS.OR RZ, [UR5], R2 ;  /* 0x00000002ffff798c */ /* 0x0003e8000b000005 */
[----:B------:R1:W-:Y:S01]  /*02a0*/  STS [UR4], R0 ;  /* 0x00000000ff007988 */ /* 0x0003e20008000804 */
[----:B------:R-:W-:Y:S05]  /*02b0*/  BRA `(.L_x_2) ;  /* 0x0000000000107947 */ /* 0x000fea0003800000 */
.L_x_1:
[----:B------:R-:W-:Y:S02]  /*02c0*/  MOV R0, 0xffffffff ;  /* 0xffffffff00007802 */ /* 0x000fe40000000f00 */
[----:B------:R-:W-:-:S03]  /*02d0*/  MOV R2, 0x300 ;  /* 0x0000030000027802 */ /* 0x000fc60000000f00 */
[----:B------:R1:W-:Y:S04]  /*02e0*/  STS [UR4], R0 ;  /* 0x00000000ff007988 */ /* 0x0003e80008000804 */
[----:B01----:R-:W-:Y:S05]  /*02f0*/  CALL.REL.NOINC `($__internal_1_$__cuda_sm10x_tcgen05_guardrail_trap_phase_invalid_during_alloc) ;  /* 0x0000007800187944 */ /* 0x003fea0003c00000 */
.L_x_2:
[----:B------:R-:W-:Y:S05]  /*0300*/  WARPSYNC.ALL ;  /* 0x0000000000007948 */ /* 0x000fea0003800000 */
[----:B------:R-:W-:Y:S01]  /*0310*/  NOP ;  /* 0x0000000000007918 */ /* 0x000fe20000000000 */
.L_x_0:
[----:B------:R-:W2:Y:S01]  /*0320*/  S2R R3, SR_CTAID.X ;  /* 0x0000000000037919 */ /* 0x000ea20000002500 */
[----:B------:R-:W3:Y:S01]  /*0330*/  S2UR UR10, SR_CTAID.Y ;  /* 0x00000000000a79c3 */ /* 0x000ee20000002600 */
[----:B------:R-:W3:Y:S01]  /*0340*/  LDCU.64 UR4, c[0x0][0x3b0] ;  /* 0x00007600ff0477ac */ /* 0x000ee20008000a00 */
[----:B------:R-:W-:Y:S01]  /*0350*/  LOP3.LUT R10, R68, 0xff, RZ, 0xc0, !PT ;  /* 0x000000ff440a7812 */ /* 0x000fe200078ec0ff */
[----:B------:R-:W-:Y:S01]  /*0360*/  UMOV UR11, 0x400 ;  /* 0x00000400000b7882 */ /* 0x000fe20000000000 */
[----:B------:R-:W4:Y:S04]  /*0370*/  LDCU.64 UR30, c[0x0][0x358] ;  /* 0x00006b00ff1e77ac */ /* 0x000f280008000a00 */
[----:B------:R-:W1:Y:S08]  /*0380*/  S2UR UR6, SR_CgaCtaId ;  /* 0x00000000000679c3 */ /* 0x000e700000008800 */
[----:B------:R-:W0:Y:S08]  /*0390*/  LDC.64 R4, c[0x0][0x380] ;  /* 0x0000e000ff047b82 */ /* 0x000e300000000a00 */
[----:B------:R-:W4:Y:S01]  /*03a0*/  LDC R73, c[0x0][0x3b8] ;  /* 0x0000ee00ff497b82 */ /* 0x000f220000000800 */
[----:B---3--:R-:W-:-:S04]  /*03b0*/  UIMAD UR4, UR10, UR4, URZ ;  /* 0x000000040a0472a4 */ /* 0x008fc8000f8e02ff */
[----:B------:R-:W-:Y:S01]  /*03c0*/  USHF.L.U32 UR7, UR4, 0x1, URZ ;  /* 0x0000000104077899 */ /* 0x000fe200080006ff */
[----:B-12---:R-:W-:Y:S01]  /*03d0*/  LEA R0, R3, R10, 0x8 ;  /* 0x0000000a03007211 */ /* 0x006fe200078e40ff */
[----:B------:R-:W-:Y:S01]  /*03e0*/  ULEA UR11, UR6, UR11, 0x18 ;  /* 0x0000000b060b7291 */ /* 0x000fe2000f8ec0ff */
[----:B------:R-:W-:Y:S03]  /*03f0*/  BAR.SYNC.DEFER_BLOCKING 0x0 ;  /* 0x0000000000007b1d */ /* 0x000fe60000010000 */
[----:B------:R-:W-:Y:S01]  /*0400*/  IMAD R2, R0, UR5, RZ ;  /* 0x0000000500027c24 */ /* 0x000fe2000f8e02ff */
[----:B------:R-:W-:-:S04]  /*0410*/  UIMAD.WIDE UR4, UR4, 0x2, URZ ;  /* 0x00000002040478a5 */ /* 0x000fc8000f8e02ff */
[C---:B------:R-:W-:Y:S01]  /*0420*/  SHF.L.U32 R37, R2.reuse, 0x1, RZ ;  /* 0x0000000102257819 */ /* 0x040fe200000006ff */
[----:B------:R-:W-:-:S03]  /*0430*/  IMAD.HI R2, R2, 0x2, RZ ;  /* 0x0000000202027827 */ /* 0x000fc600078e02ff */
[----:B0-----:R-:W-:Y:S01]  /*0440*/  IADD3 R36, P1, P2, R37, UR7, R4 ;  /* 0x0000000725247c10 */ /* 0x001fe2000fa3e004 */
[----:B----4-:R-:W-:-:S03]  /*0450*/  IMAD R9, R73, 0x6, RZ ;  /* 0x0000000649097824 */ /* 0x010fc600078e02ff */
[----:B------:R-:W-:Y:S01]  /*0460*/  IADD3.X R37, PT, PT, R2, UR5, R5, P1, P2 ;  /* 0x0000000502257c10 */ /* 0x000fe20008fe4405 */
[C---:B------:R-:W-:Y:S01]  /*0470*/  IMAD R21, R73.reuse, 0xc, RZ ;  /* 0x0000000c49157824 */ /* 0x040fe200078e02ff */
[C---:B------:R-:W-:Y:S01]  /*0480*/  LEA R5, R73.reuse, R73, 0x1 ;  /* 0x0000004949057211 */ /* 0x040fe200078e08ff */
[----:B------:R-:W-:Y:S01]  /*0490*/  IMAD R25, R73, 0x18, RZ ;  /* 0x0000001849197824 */ /* 0x000fe200078e02ff */
[-C--:B------:R-:W-:Y:S01]  /*04a0*/  IADD3 R38, P6, PT, R9, R36.reuse, RZ ;  /* 0x0000002409267210 */ /* 0x080fe20007fde0ff */
[----:B------:R-:W-:Y:S01]  /*04b0*/  IMAD R33, R73, 0x30, RZ ;  /* 0x0000003049217824 */ /* 0x000fe200078e02ff */
[-C--:B------:R-:W-:Y:S01]  /*04c0*/  IADD3 R32, P5, PT, R21, R36.reuse, RZ ;  /* 0x0000002415207210 */ /* 0x080fe20007fbe0ff */
[----:B------:R-:W-:Y:S01]  /*04d0*/  IMAD R35, R73, 0xa, RZ ;  /* 0x0000000a49237824 */ /* 0x000fe200078e02ff */
[----:B------:R-:W0:Y:S01]  /*04e0*/  LDS R66, [UR11] ;  /* 0x0000000bff427984 */ /* 0x000e220008000800 */
[----:B------:R-:W-:Y:S01]  /*04f0*/  LEA.HI.X.SX32 R39, R5, R37, 0x1, P6 ;  /* 0x0000002505277211 */ /* 0x000fe200030f0eff */
[C---:B------:R-:W-:Y:S01]  /*0500*/  IMAD R19, R73.reuse, 0x22, RZ ;  /* 0x0000002249137824 */ /* 0x040fe200078e02ff */
[----:B------:R-:W-:Y:S01]  /*0510*/  SHF.L.U32 R3, R73, 0x1, RZ ;  /* 0x0000000149037819 */ /* 0x000fe200000006ff */
[----:B------:R-:W-:Y:S01]  /*0520*/  BAR.SYNC.DEFER_BLOCKING 0x0 ;  /* 0x0000000000007b1d */ /* 0x000fe20000010000 */
[----:B------:R-:W-:-:S02]  /*0530*/  IADD3 R20, P6, PT, R25, R36, RZ ;  /* 0x0000002419147210 */ /* 0x000fc40007fde0ff */
[-C--:B------:R-:W-:Y:S02]  /*0540*/  IADD3 R8, P4, PT, R33, R36.reuse, RZ ;  /* 0x0000002421087210 */ /* 0x080fe40007f9e0ff */
[-C--:B------:R-:W-:Y:S01]  /*0550*/  LEA.HI.X.SX32 R33, R9, R37.reuse, 0x1, P5 ;  /* 0x0000002509217211 */ /* 0x080fe200028f0eff */
[C---:B------:R-:W-:Y:S01]  /*0560*/  IMAD R27, R73.reuse, 0x24, RZ ;  /* 0x00000024491b7824 */ /* 0x040fe200078e02ff */
[C---:B------:R-:W-:Y:S01]  /*0570*/  SHF.L.U32 R23, R73.reuse, 0x4, RZ ;  /* 0x0000000449177819 */ /* 0x040fe200000006ff */
[C---:B------:R-:W-:Y:S01]  /*0580*/  IMAD R29, R73.reuse, 0x26, RZ ;  /* 0x00000026491d7824 */ /* 0x040fe200078e02ff */
[CC--:B------:R-:W-:Y:S01]  /*0590*/  LEA R22, P5, R73.reuse, R36.reuse, 0x5 ;  /* 0x0000002449167211 */ /* 0x0c0fe200078a28ff */
[----:B------:R-:W-:Y:S01]  /*05a0*/  IMAD R45, R73, 0xe, RZ ;  /* 0x0000000e492d7824 */ /* 0x000fe200078e02ff */
[-C--:B------:R-:W-:Y:S01]  /*05b0*/  LEA.HI.X.SX32 R21, R21, R37.reuse, 0x1, P6 ;  /* 0x0000002515157211 */ /* 0x080fe200030f0eff */
[----:B------:R-:W-:Y:S01]  /*05c0*/  IMAD R51, R73, 0x12, RZ ;  /* 0x0000001249337824 */ /* 0x000fe200078e02ff */
[-C--:B------:R-:W-:Y:S01]  /*05d0*/  IADD3 R24, P6, PT, R3, R36.reuse, RZ ;  /* 0x0000002403187210 */ /* 0x080fe20007fde0ff */
[C---:B------:R-:W-:Y:S01]  /*05e0*/  IMAD R55, R73.reuse, 0x14, RZ ;  /* 0x0000001449377824 */ /* 0x040fe200078e02ff */
[C---:B------:R-:W-:Y:S01]  /*05f0*/  SHF.L.U32 R17, R73.reuse, 0x3, RZ ;  /* 0x0000000349117819 */ /* 0x040fe200000006ff */
[C---:B------:R-:W-:Y:S01]  /*0600*/  IMAD R59, R73.reuse, 0x16, RZ ;  /* 0x00000016493b7824 */ /* 0x040fe200078e02ff */
[C---:B------:R-:W-:Y:S01]  /*0610*/  LEA R18, P1, R73.reuse, R36, 0x4 ;  /* 0x0000002449127211 */ /* 0x040fe200078220ff */
[----:B------:R-:W-:Y:S01]  /*0620*/  IMAD R65, R73, 0x1a, RZ ;  /* 0x0000001a49417824 */ /* 0x000fe200078e02ff */
[----:B------:R-:W-:-:S02]  /*0630*/  LEA.HI.X.SX32 R23, R23, R37, 0x1, P5 ;  /* 0x0000002517177211 */ /* 0x000fc400028f0eff */
[C---:B------:R-:W-:Y:S01]  /*0640*/  LEA R49, R73.reuse, R73, 0x4 ;  /* 0x0000004949317211 */ /* 0x040fe200078e20ff */
[C---:B------:R-:W-:Y:S01]  /*0650*/  IMAD R69, R73.reuse, 0x1c, RZ ;  /* 0x0000001c49457824 */ /* 0x040fe200078e02ff */
[CC--:B------:R-:W-:Y:S01]  /*0660*/  LEA R26, P5, R73.reuse, R36.reuse, 0x2 ;  /* 0x00000024491a7211 */ /* 0x0c0fe200078a10ff */
[----:B------:R-:W-:Y:S01]  /*0670*/  IMAD R41, R73, 0xb, RZ ;  /* 0x0000000b49297824 */ /* 0x000fe200078e02ff */
[-C--:B------:R-:W-:Y:S01]  /*0680*/  LEA.HI.X.SX32 R9, R25, R37.reuse, 0x1, P4 ;  /* 0x0000002519097211 */ /* 0x080fe200020f0eff */
[C---:B------:R-:W-:Y:S01]  /*0690*/  IMAD R81, R73.reuse, 0x2e, RZ ;  /* 0x0000002e49517824 */ /* 0x040fe200078e02ff */
[C---:B------:R-:W-:Y:S01]  /*06a0*/  SHF.L.U32 R7, R73.reuse, 0x2, RZ ;  /* 0x0000000249077819 */ /* 0x040fe200000006ff */
[C---:B------:R-:W-:Y:S01]  /*06b0*/  IMAD R43, R73.reuse, 0xd, RZ ;  /* 0x0000000d492b7824 */ /* 0x040fe200078e02ff */
[CC--:B------:R-:W-:Y:S01]  /*06c0*/  LEA R28, P4, R73.reuse, R36.reuse, 0x3 ;  /* 0x00000024491c7211 */ /* 0x0c0fe200078818ff */
[C---:B------:R-:W-:Y:S01]  /*06d0*/  IMAD R53, R73.reuse, 0x13, RZ ;  /* 0x0000001349357824 */ /* 0x040fe200078e02ff */
[C---:B------:R-:W-:Y:S01]  /*06e0*/  LEA.HI.X.SX32 R25, R73.reuse, R37, 0x1, P6 ;  /* 0x0000002549197211 */ /* 0x040fe200030f0eff */
[C---:B------:R-:W-:Y:S01]  /*06f0*/  IMAD R77, R73.reuse, 0x2a, RZ ;  /* 0x0000002a494d7824 */ /* 0x040fe200078e02ff */
[C---:B------:R-:W-:Y:S01]  /*0700*/  LEA R13, R73.reuse, R73, 0x2 ;  /* 0x00000049490d7211 */ /* 0x040fe200078e10ff */
[----:B------:R-:W-:Y:S01]  /*0710*/  IMAD R61, R73, 0x17, RZ ;  /* 0x00000017493d7824 */ /* 0x000fe200078e02ff */
[-C--:B------:R-:W-:Y:S01]  /*0720*/  IADD3 R2, P3, PT, R19, R36.reuse, RZ ;  /* 0x0000002413027210 */ /* 0x080fe20007f7e0ff */
[----:B------:R-:W-:Y:S01]  /*0730*/  IMAD R85, R73, 0x34, RZ ;  /* 0x0000003449557824 */ /* 0x000fe200078e02ff */
[-C--:B------:R-:W-:Y:S01]  /*0740*/  IADD3 R12, P6, PT, R35, R36.reuse, RZ ;  /* 0x00000024230c7210 */ /* 0x080fe20007fde0ff */
[----:B------:R-:W5:Y:S01]  /*0750*/  LDG.E.U16 R8, desc[UR30][R8.64] ;  /* 0x0000001e08087981 */ /* 0x000f62000c1e1500 */
[-C--:B------:R-:W-:Y:S01]  /*0760*/  IADD3 R4, P2, PT, R27, R36.reuse, RZ ;  /* 0x000000241b047210 */ /* 0x080fe20007f5e0ff */
[----:B------:R-:W-:Y:S01]  /*0770*/  IMAD R93, R73, 0x3c, RZ ;  /* 0x0000003c495d7824 */ /* 0x000fe200078e02ff */
[-C--:B------:R-:W-:Y:S01]  /*0780*/  LEA.HI.X.SX32 R19, R17, R37.reuse, 0x1, P1 ;  /* 0x0000002511137211 */ /* 0x080fe200008f0eff */
[----:B------:R-:W-:Y:S01]  /*0790*/  IMAD R57, R73, 0x15, RZ ;  /* 0x0000001549397824 */ /* 0x000fe200078e02ff */
[-C--:B------:R-:W-:Y:S01]  /*07a0*/  IADD3 R6, P1, PT, R29, R36.reuse, RZ ;  /* 0x000000241d067210 */ /* 0x080fe20007f3e0ff */
[----:B------:R-:W-:Y:S01]  /*07b0*/  IMAD R71, R73, 0x1e, RZ ;  /* 0x0000001e49477824 */ /* 0x000fe200078e02ff */
[----:B------:R-:W-:Y:S01]  /*07c0*/  LEA.HI.X.SX32 R27, R3, R37, 0x1, P5 ;  /* 0x00000025031b7211 */ /* 0x000fe200028f0eff */
[----:B------:R-:W1:Y:S01]  /*07d0*/  LDCU UR4, c[0x0][0x3c8] ;  /* 0x00007900ff0477ac */ /* 0x000e620008000800 */
[C---:B------:R-:W-:Y:S01]  /*07e0*/  LEA R15, R73.reuse, -R73, 0x3 ;  /* 0x80000049490f7211 */ /* 0x040fe200078e18ff */
[----:B------:R-:W-:Y:S01]  /*07f0*/  IMAD R75, R73, 0x28, RZ ;  /* 0x00000028494b7824 */ /* 0x000fe200078e02ff */
[----:B------:R-:W-:Y:S01]  /*0800*/  IADD3 R14, P5, PT, R45, R36, RZ ;  /* 0x000000242d0e7210 */ /* 0x000fe20007fbe0ff */
[----:B------:R-:W5:Y:S01]  /*0810*/  LDG.E.U16 R18, desc[UR30][R18.64] ;  /* 0x0000001e12127981 */ /* 0x000f62000c1e1500 */
[----:B------:R-:W-:-:S02]  /*0820*/  LEA.HI.X.SX32 R29, R7, R37, 0x1, P4 ;  /* 0x00000025071d7211 */ /* 0x000fc400020f0eff */
[C---:B------:R-:W-:Y:S01]  /*0830*/  LEA R31, R73.reuse, R73, 0x3 ;  /* 0x00000049491f7211 */ /* 0x040fe200078e18ff */
[----:B------:R-:W-:Y:S01]  /*0840*/  IMAD R83, R73, 0x32, RZ ;  /* 0x0000003249537824 */ /* 0x000fe200078e02ff */
[-C--:B------:R-:W-:Y:S01]  /*0850*/  IADD3 R16, P4, PT, R51, R36.reuse, RZ ;  /* 0x0000002433107210 */ /* 0x080fe20007f9e0ff */
[----:B------:R-:W-:Y:S01]  /*0860*/  IMAD R79, R73, 0x2c, RZ ;  /* 0x0000002c494f7824 */ /* 0x000fe200078e02ff */
[-C--:B------:R-:W-:Y:S01]  /*0870*/  LEA.HI.X.SX32 R13, R13, R37.reuse, 0x1, P6 ;  /* 0x000000250d0d7211 */ /* 0x080fe200030f0eff */
[----:B------:R-:W-:Y:S01]  /*0880*/  IMAD R63, R73, 0x19, RZ ;  /* 0x00000019493f7824 */ /* 0x000fe200078e02ff */
[-C--:B------:R-:W-:Y:S01]  /*0890*/  IADD3 R30, P6, PT, R55, R36.reuse, RZ ;  /* 0x00000024371e7210 */ /* 0x080fe20007fde0ff */
[----:B------:R-:W-:Y:S01]  /*08a0*/  IMAD R87, R73, 0x36, RZ ;  /* 0x0000003649577824 */ /* 0x000fe200078e02ff */
[-C--:B------:R-:W-:Y:S01]  /*08b0*/  LEA.HI.X.SX32 R15, R15, R37.reuse, 0x1, P5 ;  /* 0x000000250f0f7211 */ /* 0x080fe200028f0eff */
[----:B------:R-:W-:Y:S01]  /*08c0*/  IMAD R89, R73, 0x38, RZ ;  /* 0x0000003849597824 */ /* 0x000fe200078e02ff */
[-C--:B------:R-:W-:Y:S01]  /*08d0*/  LEA.HI.X.SX32 R3, R49, R37.reuse, 0x1, P3 ;  /* 0x0000002531037211 */ /* 0x080fe200018f0eff */
[----:B------:R-:W-:Y:S01]  /*08e0*/  IMAD R91, R73, 0x3a, RZ ;  /* 0x0000003a495b7824 */ /* 0x000fe200078e02ff */
[-C--:B------:R-:W-:Y:S01]  /*08f0*/  IADD3 R34, P5, PT, R59, R36.reuse, RZ ;  /* 0x000000243b227210 */ /* 0x080fe20007fbe0ff */
[----:B------:R-:W-:Y:S01]  /*0900*/  IMAD R95, R73, 0x3e, RZ ;  /* 0x0000003e495f7824 */ /* 0x000fe200078e02ff */
[----:B------:R-:W-:Y:S01]  /*0910*/  LEA.HI.X.SX32 R17, R31, R37, 0x1, P4 ;  /* 0x000000251f117211 */ /* 0x000fe200020f0eff */
[----:B------:R2:W5:Y:S01]  /*0920*/  LDG.E.U16 R9, desc[UR30][R2.64] ;  /* 0x0000001e02097981 */ /* 0x000562000c1e1500 */
[----:B------:R-:W-:-:S02]  /*0930*/  IADD3 R40, P4, PT, R65, R36, RZ ;  /* 0x0000002441287210 */ /* 0x000fc40007f9e0ff */
[-C--:B------:R-:W-:Y:S01]  /*0940*/  LEA.HI.X.SX32 R31, R35, R37.reuse, 0x1, P6 ;  /* 0x00000025231f7211 */ /* 0x080fe200030f0eff */
[----:B------:R-:W-:Y:S01]  /*0950*/  IMAD R67, R73, 0x1b, RZ ;  /* 0x0000001b49437824 */ /* 0x000fe200078e02ff */
[-C--:B------:R-:W-:Y:S01]  /*0960*/  IADD3 R42, P6, PT, R69, R36.reuse, RZ ;  /* 0x00000024452a7210 */ /* 0x080fe20007fde0ff */
[----:B------:R3:W5:Y:S01]  /*0970*/  LDG.E.U16 R17, desc[UR30][R16.64] ;  /* 0x0000001e10117981 */ /* 0x000762000c1e1500 */
[-C--:B------:R-:W-:Y:S02]  /*0980*/  LEA.HI.X.SX32 R35, R41, R37.reuse, 0x1, P5 ;  /* 0x0000002529237211 */ /* 0x080fe400028f0eff */
[----:B------:R-:W-:Y:S01]  /*0990*/  IADD3 R52, P3, PT, R81, R36, RZ ;  /* 0x0000002451347210 */ /* 0x000fe20007f7e0ff */
[----:B--2---:R-:W2:Y:S01]  /*09a0*/  LDC.64 R2, c[0x0][0x3c0] ;  /* 0x0000f000ff027b82 */ /* 0x004ea20000000a00 */
[-C--:B------:R-:W-:Y:S01]  /*09b0*/  LEA.HI.X.SX32 R41, R43, R37.reuse, 0x1, P4 ;  /* 0x000000252b297211 */ /* 0x080fe200020f0eff */
[----:B------:R-:W5:Y:S01]  /*09c0*/  LDG.E.U16 R11, desc[UR30][R36.64] ;  /* 0x0000001e240b7981 */ /* 0x000f62000c1e1500 */
[----:B------:R-:W-:-:S02]  /*09d0*/  LEA.HI.X.SX32 R43, R45, R37, 0x1, P6 ;  /* 0x000000252d2b7211 */ /* 0x000fc400030f0eff */
[-C--:B------:R-:W-:Y:S01]  /*09e0*/  IADD3 R48, P6, PT, R77, R36.reuse, RZ ;  /* 0x000000244d307210 */ /* 0x080fe20007fde0ff */
[----:B------:R-:W5:Y:S01]  /*09f0*/  LDG.E.U16 R20, desc[UR30][R20.64] ;  /* 0x0000001e14147981 */ /* 0x000f62000c1e1500 */
[-C--:B------:R-:W-:Y:S02]  /*0a00*/  LEA.HI.X.SX32 R7, R53, R37.reuse, 0x1, P1 ;  /* 0x0000002535077211 */ /* 0x080fe400008f0eff */
[-C--:B------:R-:W-:Y:S01]  /*0a10*/  IADD3 R56, P1, PT, R85, R36.reuse, RZ ;  /* 0x0000002455387210 */ /* 0x080fe20007f3e0ff */
[----:B------:R-:W5:Y:S01]  /*0a20*/  LDG.E.U16 R14, desc[UR30][R14.64] ;  /* 0x0000001e0e0e7981 */ /* 0x000f62000c1e1500 */
[-C--:B------:R-:W-:Y:S02]  /*0a30*/  LEA.HI.X.SX32 R53, R61, R37.reuse, 0x1, P3 ;  /* 0x000000253d357211 */ /* 0x080fe400018f0eff */
[----:B------:R-:W-:Y:S01]  /*0a40*/  IADD3 R64, P3, PT, R93, R36, RZ ;  /* 0x000000245d407210 */ /* 0x000fe20007f7e0ff */
[----:B------:R-:W5:Y:S01]  /*0a50*/  LDG.E.U16 R31, desc[UR30][R30.64] ;  /* 0x0000001e1e1f7981 */ /* 0x000f62000c1e1500 */
[----:B------:R-:W-:-:S02]  /*0a60*/  LEA.HI.X.SX32 R49, R57, R37, 0x1, P6 ;  /* 0x0000002539317211 */ /* 0x000fc400030f0eff */
[-C--:B------:R-:W-:Y:S01]  /*0a70*/  LEA.HI.X.SX32 R57, R65, R37.reuse, 0x1, P1 ;  /* 0x0000002541397211 */ /* 0x080fe200008f0eff */
[----:B------:R-:W5:Y:S01]  /*0a80*/  LDG.E.U16 R21, desc[UR30][R6.64] ;  /* 0x0000001e06157981 */ /* 0x000f62000c1e1500 */
[CC--:B------:R-:W-:Y:S02]  /*0a90*/  IADD3 R44, P5, PT, R71.reuse, R36.reuse, RZ ;  /* 0x00000024472c7210 */ /* 0x0c0fe40007fbe0ff */
[-C--:B------:R-:W-:Y:S01]  /*0aa0*/  LEA.HI.X.SX32 R65, R71, R37.reuse, 0x1, P3 ;  /* 0x0000002547417211 */ /* 0x080fe200018f0eff */
[----:B------:R-:W5:Y:S01]  /*0ab0*/  LDG.E.U16 R12, desc[UR30][R12.64] ;  /* 0x0000001e0c0c7981 */ /* 0x000f62000c1e1500 */
[----:B------:R-:W4:Y:S01]  /*0ac0*/  LDC.64 R70, c[0x0][0x388] ;  /* 0x0000e200ff467b82 */ /* 0x000f220000000a00 */
[----:B------:R-:W-:Y:S02]  /*0ad0*/  LEA.HI.X.SX32 R5, R51, R37, 0x1, P2 ;  /* 0x0000002533057211 */ /* 0x000fe400010f0eff */
[----:B------:R-:W-:Y:S01]  /*0ae0*/  LEA R47, R73, -R73, 0x4 ;  /* 0x80000049492f7211 */ /* 0x000fe200078e20ff */
[----:B------:R-:W5:Y:S01]  /*0af0*/  LDG.E.U16 R38, desc[UR30][R38.64] ;  /* 0x0000001e26267981 */ /* 0x000f62000c1e1500 */
[----:B------:R-:W-:-:S02]  /*0b00*/  IADD3 R46, P4, PT, R75, R36, RZ ;  /* 0x000000244b2e7210 */ /* 0x000fc40007f9e0ff */
[--C-:B---3--:R-:W-:Y:S01]  /*0b10*/  SHF.R.U32.HI R16, RZ, 0x5, R68.reuse ;  /* 0x00000005ff107819 */ /* 0x108fe20000011644 */
[----:B------:R3:W5:Y:S01]  /*0b20*/  LDG.E.U16 R19, desc[UR30][R4.64] ;  /* 0x0000001e04137981 */ /* 0x000762000c1e1500 */
[-C--:B------:R-:W-:Y:S02]  /*0b30*/  LEA.HI.X.SX32 R45, R47, R37.reuse, 0x1, P5 ;  /* 0x000000252f2d7211 */ /* 0x080fe400028f0eff */
[-C--:B------:R-:W-:Y:S01]  /*0b40*/  IADD3 R54, P2, PT, R83, R36.reuse, RZ ;  /* 0x0000002453367210 */ /* 0x080fe20007f5e0ff */
[----:B--2---:R-:W-:Y:S01]  /*0b50*/  IMAD R2, R2, UR10, RZ ;  /* 0x0000000a02027c24 */ /* 0x004fe2000f8e02ff */
[----:B------:R-:W-:Y:S01]  /*0b60*/  IADD3 R50, P5, PT, R79, R36, RZ ;  /* 0x000000244f327210 */ /* 0x000fe20007fbe0ff */
[----:B------:R2:W5:Y:S01]  /*0b70*/  LDG.E.U16 R32, desc[UR30][R32.64] ;  /* 0x0000001e20207981 */ /* 0x000562000c1e1500 */
[----:B------:R-:W-:Y:S02]  /*0b80*/  LEA.HI.X.SX32 R47, R55, R37, 0x1, P4 ;  /* 0x00000025372f7211 */ /* 0x000fe400020f0eff */
[----:B------:R-:W-:Y:S01]  /*0b90*/  SGXT.U32 R16, R16, 0x3 ;  /* 0x000000031010781a */ /* 0x000fe20000000000 */
[----:B------:R2:W5:Y:S01]  /*0ba0*/  LDG.E.U16 R22, desc[UR30][R22.64] ;  /* 0x0000001e16167981 */ /* 0x000562000c1e1500 */
[----:B---3--:R-:W-:-:S02]  /*0bb0*/  SHF.R.U32.HI R5, RZ, 0x5, R68 ;  /* 0x00000005ff057819 */ /* 0x008fc40000011644 */
[----:B------:R-:W-:Y:S01]  /*0bc0*/  LOP3.LUT R4, R68, 0x1f, RZ, 0xc0, !PT ;  /* 0x0000001f44047812 */ /* 0x000fe200078ec0ff */
[----:B------:R2:W5:Y:S01]  /*0bd0*/  LDG.E.U16 R24, desc[UR30][R24.64] ;  /* 0x0000001e18187981 */ /* 0x000562000c1e1500 */
[----:B------:R-:W-:Y:S02]  /*0be0*/  R2UR UR9, R5 ;  /* 0x00000000050972ca */ /* 0x000fe400000e0000 */
[-C--:B------:R-:W-:Y:S01]  /*0bf0*/  LEA.HI.X.SX32 R55, R63, R37.reuse, 0x1, P2 ;  /* 0x000000253f377211 */ /* 0x080fe200010f0eff */
[----:B-1----:R-:W-:Y:S01]  /*0c00*/  IMAD R4, R4, UR4, RZ ;  /* 0x0000000404047c24 */ /* 0x002fe2000f8e02ff */
[----:B------:R-:W-:Y:S01]  /*0c10*/  LEA.HI.X.SX32 R51, R59, R37, 0x1, P5 ;  /* 0x000000253b337211 */ /* 0x000fe200028f0eff */
[----:B------:R-:W-:Y:S01]  /*0c20*/  IMAD R63, R73, 0x1d, RZ ;  /* 0x0000001d493f7824 */ /* 0x000fe200078e02ff */
[-C--:B------:R-:W-:Y:S01]  /*0c30*/  IADD3 R58, P4, PT, R87, R36.reuse, RZ ;  /* 0x00000024573a7210 */ /* 0x080fe20007f9e0ff */
[----:B------:R2:W5:Y:S01]  /*0c40*/  LDG.E.U16 R26, desc[UR30][R26.64] ;  /* 0x0000001e1a1a7981 */ /* 0x000562000c1e1500 */
[----:B------:R-:W-:-:S02]  /*0c50*/  IADD3 R60, P6, PT, R89, R36, RZ ;  /* 0x00000024593c7210 */ /* 0x000fc40007fde0ff */
[-C--:B------:R-:W-:Y:S01]  /*0c60*/  IADD3 R62, P5, PT, R91, R36.reuse, RZ ;  /* 0x000000245b3e7210 */ /* 0x080fe20007fbe0ff */
[----:B------:R-:W-:Y:S01]  /*0c70*/  IMAD R16, R16, R3, RZ ;  /* 0x0000000310107224 */ /* 0x000fe200078e02ff */
[----:B------:R-:W-:Y:S01]  /*0c80*/  IADD3 R36, P2, PT, R95, R36, RZ ;  /* 0x000000245f247210 */ /* 0x000fe20007f5e0ff */
[----:B------:R2:W5:Y:S01]  /*0c90*/  LDG.E.U16 R28, desc[UR30][R28.64] ;  /* 0x0000001e1c1c7981 */ /* 0x000562000c1e1500 */
[----:B------:R-:W-:Y:S02]  /*0ca0*/  LEA R73, R73, -R73, 0x5 ;  /* 0x8000004949497211 */ /* 0x000fe400078e28ff */
[----:B------:R-:W-:Y:S01]  /*0cb0*/  SHF.L.U32 R6, R4, 0x1, RZ ;  /* 0x0000000104067819 */ /* 0x000fe200000006ff */
[----:B------:R2:W5:Y:S01]  /*0cc0*/  LDG.E.U16 R34, desc[UR30][R34.64] ;  /* 0x0000001e22227981 */ /* 0x000562000c1e1500 */
[----:B------:R-:W-:Y:S01]  /*0cd0*/  SHF.L.U32 R5, R2, 0x1, RZ ;  /* 0x0000000102057819 */ /* 0x000fe200000006ff */
[----:B------:R-:W-:Y:S01]  /*0ce0*/  IMAD.HI R4, R4, 0x2, RZ ;  /* 0x0000000204047827 */ /* 0x000fe200078e02ff */
[-C--:B------:R-:W-:Y:S01]  /*0cf0*/  LEA.HI.X.SX32 R59, R67, R37.reuse, 0x1, P4 ;  /* 0x00000025433b7211 */ /* 0x080fe200020f0eff */
[----:B------:R-:W-:Y:S01]  /*0d00*/  UIADD3 UR4, UPT, UPT, UR9, 0x18, URZ ;  /* 0x0000001809047890 */ /* 0x000fe2000fffe0ff */
[-C--:B------:R-:W-:Y:S01]  /*0d10*/  LEA.HI.X.SX32 R61, R69, R37.reuse, 0x1, P6 ;  /* 0x00000025453d7211 */ /* 0x080fe200030f0eff */
[----:B------:R-:W-:Y:S01]  /*0d20*/  IMAD.HI R2, R2, 0x2, RZ ;  /* 0x0000000202027827 */ /* 0x000fe200078e02ff */
[-C--:B------:R-:W-:Y:S01]  /*0d30*/  LEA.HI.X.SX32 R63, R63, R37.reuse, 0x1, P5 ;  /* 0x000000253f3f7211 */ /* 0x080fe200028f0eff */
[----:B------:R-:W-:Y:S01]  /*0d40*/  UIADD3 UR5, UPT, UPT, UR9, 0x38, URZ ;  /* 0x0000003809057890 */ /* 0x000fe2000fffe0ff */
[----:B------:R-:W-:Y:S01]  /*0d50*/  LEA.HI.X.SX32 R37, R73, R37, 0x1, P2 ;  /* 0x0000002549257211 */ /* 0x000fe200010f0eff */
[----:B------:R2:W5:Y:S01]  /*0d60*/  LDG.E.U16 R40, desc[UR30][R40.64] ;  /* 0x0000001e28287981 */ /* 0x000562000c1e1500 */
[----:B----4-:R-:W-:-:S02]  /*0d70*/  IADD3 R77, P1, P2, R6, R70, R5 ;  /* 0x00000046064d7210 */ /* 0x010fc40007a3e005 */
[C---:B------:R-:W-:Y:S01]  /*0d80*/  LEA R6, R3.reuse, R16, 0x3 ;  /* 0x0000001003067211 */ /* 0x040fe200078e18ff */
[C---:B------:R-:W-:Y:S01]  /*0d90*/  IMAD R7, R3.reuse, UR5, RZ ;  /* 0x0000000503077c24 */ /* 0x040fe2000f8e02ff */
[----:B------:R-:W-:Y:S01]  /*0da0*/  IADD3.X R15, PT, PT, R4, R71, R2, P1, P2 ;  /* 0x00000047040f7210 */ /* 0x000fe20000fe4402 */
[----:B------:R2:W5:Y:S01]  /*0db0*/  LDG.E.U16 R42, desc[UR30][R42.64] ;  /* 0x0000001e2a2a7981 */ /* 0x000562000c1e1500 */
[C---:B------:R-:W-:Y:S01]  /*0dc0*/  LEA R2, R3.reuse, R6, 0x3 ;  /* 0x0000000603027211 */ /* 0x040fe200078e18ff */
[C---:B------:R-:W-:Y:S01]  /*0dd0*/  IMAD R4, R3.reuse, UR4, RZ ;  /* 0x0000000403047c24 */ /* 0x040fe2000f8e02ff */
[-C--:B------:R-:W-:Y:S01]  /*0de0*/  LEA R88, P1, R16, R77.reuse, 0x1 ;  /* 0x0000004d10587211 */ /* 0x080fe200078208ff */
[----:B------:R2:W5:Y:S01]  /*0df0*/  LDG.E.U16 R44, desc[UR30][R44.64] ;  /* 0x0000001e2c2c7981 */ /* 0x000562000c1e1500 */
[----:B------:R-:W-:Y:S02]  /*0e00*/  LEA R30, R3, R2, 0x4 ;  /* 0x00000002031e7211 */ /* 0x000fe400078e20ff */
[----:B------:R-:W-:Y:S01]  /*0e10*/  LEA R82, P3, R4, R77, 0x1 ;  /* 0x0000004d04527211 */ /* 0x000fe200078608ff */
[----:B------:R2:W5:Y:S01]  /*0e20*/  LDG.E.U16 R46, desc[UR30][R46.64] ;  /* 0x0000001e2e2e7981 */ /* 0x000562000c1e1500 */
[----:B------:R-:W-:-:S02]  /*0e30*/  LEA.HI.X.SX32 R89, R16, R15, 0x1, P1 ;  /* 0x0000000f10597211 */ /* 0x000fc400008f0eff */
[C---:B------:R-:W-:Y:S01]  /*0e40*/  LOP3.LUT R5, R68.reuse, 0xc0, RZ, 0xc0, !PT ;  /* 0x000000c044057812 */ /* 0x040fe200078ec0ff */
[----:B------:R2:W5:Y:S01]  /*0e50*/  LDG.E.U16 R48, desc[UR30][R48.64] ;  /* 0x0000001e30307981 */ /* 0x000562000c1e1500 */
[----:B------:R-:W-:Y:S02]  /*0e60*/  LOP3.LUT R70, R68, 0x3f, RZ, 0xc0, !PT ;  /* 0x0000003f44467812 */ /* 0x000fe400078ec0ff */
[----:B------:R-:W-:Y:S01]  /*0e70*/  LEA R16, R3, R30, 0x3 ;  /* 0x0000001e03107211 */ /* 0x000fe200078e18ff */
[----:B------:R2:W5:Y:S01]  /*0e80*/  LDG.E.U16 R50, desc[UR30][R50.64] ;  /* 0x0000001e32327981 */ /* 0x000562000c1e1500 */
[-C--:B------:R-:W-:Y:S02]  /*0e90*/  LEA R86, P2, R6, R77.reuse, 0x1 ;  /* 0x0000004d06567211 */ /* 0x080fe400078408ff */
[----:B------:R-:W-:Y:S01]  /*0ea0*/  LEA R74, P4, R7, R77, 0x1 ;  /* 0x0000004d074a7211 */ /* 0x000fe200078808ff */
[----:B------:R2:W5:Y:S01]  /*0eb0*/  LDG.E.U16 R52, desc[UR30][R52.64] ;  /* 0x0000001e34347981 */ /* 0x000562000c1e1500 */
[----:B------:R-:W-:-:S02]  /*0ec0*/  LEA.HI.X.SX32 R83, R4, R15, 0x1, P3 ;  /* 0x0000000f04537211 */ /* 0x000fc400018f0eff */
[----:B------:R-:W-:Y:S01]  /*0ed0*/  LEA R13, R5, R70, 0x5 ;  /* 0x00000046050d7211 */ /* 0x000fe200078e28ff */
[----:B------:R2:W5:Y:S01]  /*0ee0*/  LDG.E.U16 R54, desc[UR30][R54.64] ;  /* 0x0000001e36367981 */ /* 0x000562000c1e1500 */
[----:B------:R-:W-:Y:S02]  /*0ef0*/  LEA R4, R3, R16, 0x3 ;  /* 0x0000001003047211 */ /* 0x000fe400078e18ff */
[-C--:B------:R-:W-:Y:S01]  /*0f00*/  LEA.HI.X.SX32 R87, R6, R15.reuse, 0x1, P2 ;  /* 0x0000000f06577211 */ /* 0x080fe200010f0eff */
[----:B------:R2:W5:Y:S01]  /*0f10*/  LDG.E.U16 R56, desc[UR30][R56.64] ;  /* 0x0000001e38387981 */ /* 0x000562000c1e1500 */
[----:B------:R-:W-:Y:S02]  /*0f20*/  LEA.HI.X.SX32 R75, R7, R15, 0x1, P4 ;  /* 0x0000000f074b7211 */ /* 0x000fe400020f0eff */
[----:B------:R-:W-:Y:S01]  /*0f30*/  LEA R84, P1, R2, R77, 0x1 ;  /* 0x0000004d02547211 */ /* 0x000fe200078208ff */
[----:B------:R2:W5:Y:S01]  /*0f40*/  LDG.E.U16 R58, desc[UR30][R58.64] ;  /* 0x0000001e3a3a7981 */ /* 0x000562000c1e1500 */
[----:B------:R-:W-:-:S02]  /*0f50*/  SHF.L.U32 R13, R13, 0x1, RZ ;  /* 0x000000010d0d7819 */ /* 0x000fc400000006ff */
[-C--:B------:R-:W-:Y:S01]  /*0f60*/  LEA R80, P2, R30, R77.reuse, 0x1 ;  /* 0x0000004d1e507211 */ /* 0x080fe200078408ff */
[----:B------:R2:W5:Y:S01]  /*0f70*/  LDG.E.U16 R60, desc[UR30][R60.64] ;  /* 0x0000001e3c3c7981 */ /* 0x000562000c1e1500 */
[-C--:B------:R-:W-:Y:S02]  /*0f80*/  LEA R78, P3, R16, R77.reuse, 0x1 ;  /* 0x0000004d104e7211 */ /* 0x080fe400078608ff */
[----:B------:R-:W-:Y:S01]  /*0f90*/  LEA R76, P4, R4, R77, 0x1 ;  /* 0x0000004d044c7211 */ /* 0x000fe200078808ff */
[----:B------:R2:W5:Y:S01]  /*0fa0*/  LDG.E.U16 R62, desc[UR30][R62.64] ;  /* 0x0000001e3e3e7981 */ /* 0x000562000c1e1500 */
[----:B0-----:R-:W-:-:S03]  /*0fb0*/  R2UR UR12, R66 ;  /* 0x00000000420c72ca */ /* 0x001fc600000e0000 */
[----:B------:R2:W5:Y:S01]  /*0fc0*/  LDG.E.U16 R64, desc[UR30][R64.64] ;  /* 0x0000001e40407981 */ /* 0x000562000c1e1500 */
[----:B------:R-:W-:-:S03]  /*0fd0*/  LEA.HI.X.SX32 R85, R2, R15, 0x1, P1 ;  /* 0x0000000f02557211 */ /* 0x000fc600008f0eff */
[----:B------:R2:W5:Y:S01]  /*0fe0*/  LDG.E.U16 R36, desc[UR30][R36.64] ;  /* 0x0000001e24247981 */ /* 0x000562000c1e1500 */
[-C--:B------:R-:W-:Y:S02]  /*0ff0*/  LEA.HI.X.SX32 R81, R30, R15.reuse, 0x1, P2 ;  /* 0x0000000f1e517211 */ /* 0x080fe400010f0eff */
[-C--:B------:R-:W-:Y:S02]  /*1000*/  LEA.HI.X.SX32 R79, R16, R15.reuse, 0x1, P3 ;  /* 0x0000000f104f7211 */ /* 0x080fe400018f0eff */
[----:B------:R-:W-:Y:S02]  /*1010*/  LEA.HI.X.SX32 R77, R4, R15, 0x1, P4 ;  /* 0x0000000f044d7211 */ /* 0x000fe400020f0eff */
[----:B------:R-:W-:Y:S01]  /*1020*/  LOP3.LUT R2, R13, 0x10, RZ, 0x3c, !PT ;  /* 0x000000100d027812 */ /* 0x000fe200078e3cff */
[----:B------:R-:W-:Y:S06]  /*1030*/  @P0 BRA `(.L_x_5) ;  /* 0x0000000000180947 */ /* 0x000fec0003800000 */
[----:B------:R-:W-:Y:S01]  /*1040*/  ELECT P1, URZ, PT ;  /* 0x0000000000ff782f */ /* 0x000fe20003820000 */
[----:B------:R-:W-:Y:S01]  /*1050*/  HFMA2 R4, -RZ, RZ, 0, 5.9604644775390625e-08 ;  /* 0x00000001ff047431 */ /* 0x000fe200000001ff */
[----:B------:R-:W-:Y:S01]  /*1060*/  UMOV UR4, 0x40 ;  /* 0x0000004000047882 */ /* 0x000fe20000000000 */
[----:B------:R-:W-:Y:S01]  /*1070*/  UVIRTCOUNT.DEALLOC.SMPOOL 0x80 ;  /* 0x000000800000784c */ /* 0x000fe20000000000 */
[----:B------:R-:W-:-:S09]  /*1080*/  ULEA UR4, UR6, UR4, 0x18 ;  /* 0x0000000406047291 */ /* 0x000fd2000f8ec0ff */
[----:B------:R0:W-:Y:S03]  /*1090*/  @P1 STS.U8 [UR4], R4 ;  /* 0x00000004ff001988 */ /* 0x0001e60008000004 */
.L_x_5:
[----:B------:R-:W-:Y:S01]  /*10a0*/  USHF.L.U32 UR4, UR9, 0x15, URZ ;  /* 0x0000001509047899 */ /* 0x000fe200080006ff */
[C---:B0-----:R-:W-:Y:S01]  /*10b0*/  LOP3.LUT R4, R13.reuse, 0x20, RZ, 0x3c, !PT ;  /* 0x000000200d047812 */ /* 0x041fe200078e3cff */
[----:B------:R-:W-:Y:S01]  /*10c0*/  ULOP3.LUT UR16, UR9, 0x4, URZ, 0xc0, !UPT ;  /* 0x0000000409107892 */ /* 0x000fe2000f8ec0ff */
[----:B-----5:R-:W-:Y:S01]  /*10d0*/  STS.U16 [R13+UR11+0x400], R18 ;  /* 0x000400120d007988 */ /* 0x020fe2000800040b */
[----:B------:R-:W-:Y:S01]  /*10e0*/  ULOP3.LUT UR6, UR4, 0x600000, URZ, 0xc0, !UPT ;  /* 0x0060000004067892 */ /* 0x000fe2000f8ec0ff */
[C---:B------:R-:W-:Y:S01]  /*10f0*/  LOP3.LUT R7, R13.reuse, 0x30, RZ, 0x3c, !PT ;  /* 0x000000300d077812 */ /* 0x040fe200078e3cff */
[----:B------:R-:W-:Y:S01]  /*1100*/  UMOV UR5, 0x1 ;  /* 0x0000000100057882 */ /* 0x000fe20000000000 */
[----:B------:R-:W-:Y:S01]  /*1110*/  STS.U16 [R13+UR11+0x800], R22 ;  /* 0x000800160d007988 */ /* 0x000fe2000800040b */
[----:B------:R-:W-:Y:S01]  /*1120*/  ULEA UR14, UR16, UR6, 0x3 ;  /* 0x00000006100e7291 */ /* 0x000fe2000f8e18ff */
[----:B------:R-:W-:Y:S01]  /*1130*/  LOP3.LUT R15, R13, 0x60, RZ, 0x3c, !PT ;  /* 0x000000600d0f7812 */ /* 0x000fe200078e3cff */
[----:B------:R-:W-:-:S02]  /*1140*/  UIADD3 UR15, UPT, UPT, UR11, 0x7000, URZ ;  /* 0x000070000b0f7890 */ /* 0x000fc4000fffe0ff */
[----:B------:R-:W-:Y:S01]  /*1150*/  STS.U16 [R13+UR11+0xc00], R8 ;  /* 0x000c00080d007988 */ /* 0x000fe2000800040b */
[----:B------:R-:W-:Y:S01]  /*1160*/  UIADD3 UR14, UPT, UPT, UR12, UR14, URZ ;  /* 0x0000000e0c0e7290 */ /* 0x000fe2000fffe0ff */
[----:B------:R-:W-:Y:S01]  /*1170*/  LOP3.LUT P1, RZ, R68, 0xff, RZ, 0xc0, !PT ;  /* 0x000000ff44ff7812 */ /* 0x000fe2000782c0ff */
[----:B------:R-:W0:Y:S01]  /*1180*/  LDCU UR17, c[0x0][0x3f0] ;  /* 0x00007e00ff1177ac */ /* 0x000e220008000800 */
[----:B------:R1:W-:Y:S04]  /*1190*/  STS.U16 [R13+UR11], R11 ;  /* 0x0000000b0d007988 */ /* 0x0003e8000800040b */
[----:B------:R3:W-:Y:S04]  /*11a0*/  STS.U16 [R2+UR11+0x880], R9 ;  /* 0x0008800902007988 */ /* 0x0007e8000800040b */
[----:B------:R-:W-:Y:S01]  /*11b0*/  STS.U16 [R2+UR11+0x80], R24 ;  /* 0x0000801802007988 */ /* 0x000fe2000800040b */
[----:B-1----:R-:W-:-:S02]  /*11c0*/  LOP3.LUT R11, R13, 0x40, RZ, 0x3c, !PT ;  /* 0x000000400d0b7812 */ /* 0x002fc400078e3cff */
[----:B------:R-:W-:Y:S01]  /*11d0*/  VOTEU.ALL UP0, P1 ;  /* 0x0000000000ff7886 */ /* 0x000fe20000800000 */
[----:B------:R1:W-:Y:S01]  /*11e0*/  STS.U16 [R2+UR11+0x480], R17 ;  /* 0x0004801102007988 */ /* 0x0003e2000800040b */
[----:B------:R-:W-:Y:S01]  /*11f0*/  VOTEU.ALL UP1, P1 ;  /* 0x0000000000ff7886 */ /* 0x000fe20000820000 */
[C---:B---3--:R-:W-:Y:S02]  /*1200*/  LOP3.LUT R9, R13.reuse, 0x50, RZ, 0x3c, !PT ;  /* 0x000000500d097812 */ /* 0x048fe400078e3cff */
[----:B------:R-:W-:Y:S01]  /*1210*/  STS.U16 [R2+UR11+0xc80], R54 ;  /* 0x000c803602007988 */ /* 0x000fe2000800040b */
[----:B------:R-:W-:Y:S01]  /*1220*/  LOP3.LUT R13, R13, 0x70, RZ, 0x3c, !PT ;  /* 0x000000700d0d7812 */ /* 0x000fe200078e3cff */
[----:B------:R-:W-:-:S04]  /*1230*/  @!UP0 UIADD3 UR18, UPT, UPT, -UR5, 0x100000, URZ ;  /* 0x0010000005128890 */ /* 0x000fc8000fffe1ff */
[----:B------:R-:W-:Y:S02]  /*1240*/  @!UP0 USHF.L.U32 UR19, UR18, 0xb, URZ ;  /* 0x0000000b12138899 */ /* 0x000fe400080006ff */
[----:B------:R-:W-:Y:S01]  /*1250*/  @!UP0 USHF.L.U32 UR18, UR18, 0x1, URZ ;  /* 0x0000000112128899 */ /* 0x000fe200080006ff */
[----:B------:R-:W-:Y:S01]  /*1260*/  STS.U16 [R4+UR11+0x100], R26 ;  /* 0x0001001a04007988 */ /* 0x000fe2000800040b */
[----:B0-----:R-:W-:Y:S02]  /*1270*/  ISETP.LT.AND P2, PT, RZ, UR17, PT ;  /* 0x00000011ff007c0c */ /* 0x001fe4000bf41270 */
[----:B-1----:R-:W-:Y:S01]  /*1280*/  PRMT R17, RZ, 0x7610, R17 ;  /* 0x00007610ff117816 */ /* 0x002fe20000000011 */
[----:B------:R-:W-:Y:S04]  /*1290*/  STS.U16 [R4+UR11+0x500], R31 ;  /* 0x0005001f04007988 */ /* 0x000fe8000800040b */
[----:B------:R0:W-:Y:S04]  /*12a0*/  STS.U16 [R4+UR11+0x900], R19 ;  /* 0x0009001304007988 */ /* 0x0001e8000800040b */
[----:B------:R-:W-:Y:S04]  /*12b0*/  STS.U16 [R4+UR11+0xd00], R56 ;  /* 0x000d003804007988 */ /* 0x000fe8000800040b */
[----:B------:R-:W-:Y:S01]  /*12c0*/  STS.U16 [R7+UR11+0x180], R38 ;  /* 0x0001802607007988 */ /* 0x000fe2000800040b */
[----:B0-----:R-:W-:-:S03]  /*12d0*/  PRMT R19, RZ, 0x7610, R19 ;  /* 0x00007610ff137816 */ /* 0x001fc60000000013 */
[----:B------:R-:W-:Y:S04]  /*12e0*/  STS.U16 [R7+UR11+0x580], R34 ;  /* 0x0005802207007988 */ /* 0x000fe8000800040b */
[----:B------:R0:W-:Y:S04]  /*12f0*/  STS.U16 [R7+UR11+0x980], R21 ;  /* 0x0009801507007988 */ /* 0x0001e8000800040b */
[----:B------:R1:W-:Y:S04]  /*1300*/  STS.U16 [R7+UR11+0xd80], R58 ;  /* 0x000d803a07007988 */ /* 0x0003e8000800040b */
[----:B------:R-:W-:Y:S01]  /*1310*/  STS.U16 [R11+UR11+0x200], R28 ;  /* 0x0002001c0b007988 */ /* 0x000fe2000800040b */
[----:B0-----:R-:W-:-:S03]  /*1320*/  PRMT R21, RZ, 0x7610, R21 ;  /* 0x00007610ff157816 */ /* 0x001fc60000000015 */
[----:B------:R-:W-:Y:S01]  /*1330*/  STS.U16 [R11+UR11+0x600], R20 ;  /* 0x000600140b007988 */ /* 0x000fe2000800040b */
[----:B-1----:R-:W-:-:S03]  /*1340*/  PRMT R7, RZ, 0x7610, R7 ;  /* 0x00007610ff077816 */ /* 0x002fc60000000007 */
[----:B------:R-:W-:Y:S04]  /*1350*/  STS.U16 [R11+UR11+0xa00], R46 ;  /* 0x000a002e0b007988 */ /* 0x000fe8000800040b */
[----:B------:R0:W-:Y:S04]  /*1360*/  STS.U16 [R11+UR11+0xe00], R60 ;  /* 0x000e003c0b007988 */ /* 0x0001e8000800040b */
[----:B------:R-:W-:Y:S04]  /*1370*/  STS.U16 [R9+UR11+0x280], R12 ;  /* 0x0002800c09007988 */ /* 0x000fe8000800040b */
[----:B------:R-:W-:Y:S01]  /*1380*/  STS.U16 [R9+UR11+0x680], R40 ;  /* 0x0006802809007988 */ /* 0x000fe2000800040b */
[----:B0-----:R-:W-:-:S03]  /*1390*/  PRMT R11, RZ, 0x7610, R11 ;  /* 0x00007610ff0b7816 */ /* 0x001fc6000000000b */
        /* <DEDUP_REMOVED lines=11> */
[----:B------:R0:W-:Y:S01]  /*1450*/  STS.U16 [R13+UR11+0xf80], R36 ;  /* 0x000f80240d007988 */ /* 0x0001e2000800040b */
[----:B------:R-:W-:Y:S01]  /*1460*/  STTM.x32 tmem[UR14], RZ ;  /* 0x000000ff000079ed */ /* 0x000fe200082c000e */
[----:B------:R-:W1:Y:S02]  /*1470*/  FENCE.VIEW.ASYNC.T ;  /* 0x00000000000073c6 */ /* 0x000e640000000200 */
[----:B-1----:R-:W-:Y:S01]  /*1480*/  BAR.SYNC.DEFER_BLOCKING 0x0 ;  /* 0x0000000000007b1d */ /* 0x002fe20000010000 */
[----:B0-----:R-:W-:-:S05]  /*1490*/  PRMT R13, RZ, 0x7610, R13 ;  /* 0x00007610ff0d7816 */ /* 0x001fca000000000d */
[----:B------:R-:W0:Y:S02]  /*14a0*/  FENCE.VIEW.ASYNC.S ;  /* 0x00000000000073c6 */ /* 0x000e240000000000 */
[----:B0-----:R0:W1:Y:S02]  /*14b0*/  @!UP1 SYNCS.EXCH.64 URZ, [UR15], UR18 ;  /* 0x000000120fff95b2 */ /* 0x0010640008000100 */
[----:B-1----:R-:W-:Y:S06]  /*14c0*/  BAR.SYNC.DEFER_BLOCKING 0x0 ;  /* 0x0000000000007b1d */ /* 0x002fec0000010000 */
[----:B------:R-:W3:Y:S04]  /*14d0*/  @P2 LDG.E.U16 R7, desc[UR30][R88.64] ;  /* 0x0000001e58072981 */ /* 0x000ee8000c1e1500 */
[----:B------:R-:W4:Y:S04]  /*14e0*/  @P2 LDG.E.U16 R9, desc[UR30][R86.64] ;  /* 0x0000001e56092981 */ /* 0x000f28000c1e1500 */
[----:B--2---:R-:W2:Y:S04]  /*14f0*/  @P2 LDG.E.U16 R11, desc[UR30][R84.64] ;  /* 0x0000001e540b2981 */ /* 0x004ea8000c1e1500 */
[----:B------:R-:W2:Y:S04]  /*1500*/  @P2 LDG.E.U16 R15, desc[UR30][R82.64] ;  /* 0x0000001e520f2981 */ /* 0x000ea8000c1e1500 */
[----:B------:R-:W2:Y:S04]  /*1510*/  @P2 LDG.E.U16 R17, desc[UR30][R80.64] ;  /* 0x0000001e50112981 */ /* 0x000ea8000c1e1500 */
[----:B------:R-:W2:Y:S04]  /*1520*/  @P2 LDG.E.U16 R13, desc[UR30][R78.64] ;  /* 0x0000001e4e0d2981 */ /* 0x000ea8000c1e1500 */
[----:B------:R-:W2:Y:S04]  /*1530*/  @P2 LDG.E.U16 R19, desc[UR30][R76.64] ;  /* 0x0000001e4c132981 */ /* 0x000ea8000c1e1500 */
[----:B------:R-:W2:Y:S01]  /*1540*/  @P2 LDG.E.U16 R21, desc[UR30][R74.64] ;  /* 0x0000001e4a152981 */ /* 0x000ea2000c1e1500 */
[----:B0-----:R-:W-:-:S04]  /*1550*/  @!UP0 UIADD3 UR18, UPT, UPT, -UR5, 0x100000, URZ ;  /* 0x0010000005128890 */ /* 0x001fc8000fffe1ff */
[----:B------:R-:W-:Y:S02]  /*1560*/  @!UP0 USHF.L.U32 UR19, UR18, 0xb, URZ ;  /* 0x0000000b12138899 */ /* 0x000fe400080006ff */
[----:B------:R-:W-:Y:S01]  /*1570*/  @!UP0 USHF.L.U32 UR18, UR18, 0x1, URZ ;  /* 0x0000000112128899 */ /* 0x000fe200080006ff */
[----:B------:R-:W-:Y:S01]  /*1580*/  VOTEU.ALL UP1, P1 ;  /* 0x0000000000ff7886 */ /* 0x000fe20000820000 */
[----:B------:R-:W-:-:S04]  /*1590*/  @!UP0 UIADD3 UR4, UPT, UPT, -UR5, 0x100000, URZ ;  /* 0x0010000005048890 */ /* 0x000fc8000fffe1ff */
[----:B------:R-:W-:Y:S02]  /*15a0*/  @!UP0 USHF.L.U32 UR5, UR4, 0xb, URZ ;  /* 0x0000000b04058899 */ /* 0x000fe400080006ff */
[----:B------:R-:W-:Y:S02]  /*15b0*/  @!UP0 USHF.L.U32 UR4, UR4, 0x1, URZ ;  /* 0x0000000104048899 */ /* 0x000fe400080006ff */
[----:B------:R-:W-:Y:S01]  /*15c0*/  UIADD3 UR13, UPT, UPT, UR12, 0x40, URZ ;  /* 0x000000400c0d7890 */ /* 0x000fe2000fffe0ff */
[----:B------:R-:W-:Y:S01]  /*15d0*/  SHF.L.U32 R2, R10, 0x1, RZ ;  /* 0x000000010a027819 */ /* 0x000fe200000006ff */
[----:B------:R-:W-:Y:S01]  /*15e0*/  UIADD3 UR8, UPT, UPT, UR11, 0x5000, URZ ;  /* 0x000050000b087890 */ /* 0x000fe2000fffe0ff */
[----:B------:R-:W-:Y:S01]  /*15f0*/  SHF.R.U32.HI R5, RZ, 0x2, R5 ;  /* 0x00000002ff057819 */ /* 0x000fe20000011605 */
[----:B------:R-:W-:Y:S01]  /*1600*/  UIADD3 UR6, UPT, UPT, UR6, UR13, URZ ;  /* 0x0000000d06067290 */ /* 0x000fe2000fffe0ff */
[----:B------:R-:W-:Y:S02]  /*1610*/  ISETP.EQ.U32.AND P3, PT, RZ, UR9, P2 ;  /* 0x00000009ff007c0c */ /* 0x000fe40009762070 */
[----:B------:R-:W-:Y:S01]  /*1620*/  LOP3.LUT R2, R2, R5, RZ, 0x3c, !PT ;  /* 0x0000000502027212 */ /* 0x000fe200078e3cff */
[----:B------:R-:W-:Y:S01]  /*1630*/  ULEA UR16, UR16, UR6, 0x4 ;  /* 0x0000000610107291 */ /* 0x000fe2000f8e20ff */
[----:B------:R0:W1:Y:S01]  /*1640*/  @!UP1 SYNCS.EXCH.64 URZ, [UR11+0x7008], UR18 ;  /* 0x007008120bff95b2 */ /* 0x0000620008000100 */
[----:B------:R-:W-:-:S02]  /*1650*/  VOTEU.ALL UP1, P1 ;  /* 0x0000000000ff7886 */ /* 0x000fc40000820000 */
[----:B---3--:R0:W-:Y:S04]  /*1660*/  STS.U16 [R2+UR11+0x4000], R7 ;  /* 0x0040000702007988 */ /* 0x0081e8000800040b */
[----:B----4-:R0:W-:Y:S04]  /*1670*/  STS.U16 [R2+UR11+0x4200], R9 ;  /* 0x0042000902007988 */ /* 0x0101e8000800040b */
[----:B--2---:R0:W-:Y:S04]  /*1680*/  STS.U16 [R2+UR11+0x4400], R11 ;  /* 0x0044000b02007988 */ /* 0x0041e8000800040b */
[----:B------:R0:W-:Y:S04]  /*1690*/  STS.U16 [R2+UR11+0x4600], R15 ;  /* 0x0046000f02007988 */ /* 0x0001e8000800040b */
[----:B------:R0:W-:Y:S04]  /*16a0*/  STS.U16 [R2+UR11+0x4800], R17 ;  /* 0x0048001102007988 */ /* 0x0001e8000800040b */
[----:B------:R0:W-:Y:S04]  /*16b0*/  STS.U16 [R2+UR11+0x4a00], R13 ;  /* 0x004a000d02007988 */ /* 0x0001e8000800040b */
[----:B------:R0:W-:Y:S04]  /*16c0*/  STS.U16 [R2+UR11+0x4c00], R19 ;  /* 0x004c001302007988 */ /* 0x0001e8000800040b */
[----:B------:R0:W-:Y:S01]  /*16d0*/  STS.U16 [R2+UR11+0x4e00], R21 ;  /* 0x004e001502007988 */ /* 0x0001e2000800040b */
[----:B-1----:R1:W-:Y:S06]  /*16e0*/  MEMBAR.ALL.CTA ;  /* 0x0000000000007992 */ /* 0x0023ec0000008000 */
[----:B-1----:R-:W-:Y:S04]  /*16f0*/  FENCE.VIEW.ASYNC.S ;  /* 0x00000000000073c6 */ /* 0x002fe80000000000 */
[----:B------:R-:W1:Y:S02]  /*1700*/  FENCE.VIEW.ASYNC.S ;  /* 0x00000000000073c6 */ /* 0x000e640000000000 */
[----:B-1----:R0:W1:Y:S02]  /*1710*/  @!UP1 SYNCS.EXCH.64 URZ, [UR11+0x5000], UR4 ;  /* 0x005000040bff95b2 */ /* 0x0020640008000100 */
[----:B-1----:R-:W-:Y:S06]  /*1720*/  BAR.SYNC.DEFER_BLOCKING 0x0 ;  /* 0x0000000000007b1d */ /* 0x002fec0000010000 */
[----:B0-----:R-:W-:Y:S05]  /*1730*/  @!P3 BRA `(.L_x_6) ;  /* 0x000000000090b947 */ /* 0x001fea0003800000 */
[----:B------:R-:W-:Y:S02]  /*1740*/  USHF.R.U32.HI UR20, URZ, 0x4, UR11 ;  /* 0x00000004ff147899 */ /* 0x000fe4000801160b */
[----:B------:R-:W-:Y:S02]  /*1750*/  UIADD3 UR5, UPT, UPT, UR11, 0x4000, URZ ;  /* 0x000040000b057890 */ /* 0x000fe4000fffe0ff */
[----:B------:R-:W-:Y:S02]  /*1760*/  USGXT.U32 UR20, UR20, 0xe ;  /* 0x0000000e1414789a */ /* 0x000fe40008000000 */
[----:B------:R-:W-:Y:S02]  /*1770*/  USHF.R.U32.HI UR5, URZ, 0x4, UR5 ;  /* 0x00000004ff057899 */ /* 0x000fe40008011605 */
[----:B------:R-:W-:Y:S01]  /*1780*/  UIADD3 UR28, UP1, UPT, UR20, 0x1000080, URZ ;  /* 0x01000080141c7890 */ /* 0x000fe2000ff3e0ff */
[----:B------:R-:W-:Y:S01]  /*1790*/  UMOV UR4, URZ ;  /* 0x000000ff00047c82 */ /* 0x000fe20008000000 */
[----:B------:R-:W-:-:S02]  /*17a0*/  USGXT.U32 UR6, UR5, 0xe ;  /* 0x0000000e0506789a */ /* 0x000fc40008000000 */
[----:B------:R-:W-:Y:S01]  /*17b0*/  UIADD3.X UR29, UPT, UPT, UR4, 0x40004040, URZ, UP1, !UPT ;  /* 0x40004040041d7890 */ /* 0x000fe20008ffe4ff */
[----:B------:R-:W-:Y:S01]  /*17c0*/  UMOV UR18, 0xfffffffe ;  /* 0xfffffffe00127882 */ /* 0x000fe20000000000 */
[----:B------:R-:W-:Y:S01]  /*17d0*/  UMOV UR19, 0x7fffbfdf ;  /* 0x7fffbfdf00137882 */ /* 0x000fe20000000000 */
[----:B------:R-:W-:Y:S01]  /*17e0*/  UMOV UR7, URZ ;  /* 0x000000ff00077c82 */ /* 0x000fe20008000000 */
[----:B------:R-:W-:Y:S02]  /*17f0*/  ULOP3.LUT UR20, UR20, 0x1000000, URZ, 0xfc, !UPT ;  /* 0x0100000014147892 */ /* 0x000fe4000f8efcff */
[----:B------:R-:W-:Y:S02]  /*1800*/  UIADD3.64 UR18, UPT, UPT, UR6, -UR18, URZ ;  /* 0x8000001206127297 */ /* 0x000fe4000fffe0ff */
[----:B------:R-:W-:Y:S02]  /*1810*/  UIADD3 UR24, UPT, UPT, UR12, 0x80, URZ ;  /* 0x000000800c187890 */ /* 0x000fe4000fffe0ff */
[----:B------:R-:W-:-:S02]  /*1820*/  UIADD3.64 UR22, UPT, UPT, UR28, 0x180, URZ ;  /* 0x000001801c167897 */ /* 0x000fc4000fffe0ff */
[----:B------:R-:W-:Y:S02]  /*1830*/  UIADD3 UR25, UPT, UPT, UR12, 0x80, URZ ;  /* 0x000000800c197890 */ /* 0x000fe4000fffe0ff */
[----:B------:R-:W-:Y:S01]  /*1840*/  UIADD3.64 UR26, UPT, UPT, UR28, 0x200, URZ ;  /* 0x000002001c1a7897 */ /* 0x000fe2000fffe0ff */
[----:B------:R-:W-:Y:S01]  /*1850*/  UMOV UR32, 0x0 ;  /* 0x0000000000207882 */ /* 0x000fe20000000000 */
[----:B------:R-:W-:Y:S01]  /*1860*/  UMOV UR33, 0x8108010 ;  /* 0x0810801000217882 */ /* 0x000fe20000000000 */
[----:B------:R-:W-:Y:S01]  /*1870*/  UMOV UR7, 0x80004020 ;  /* 0x8000402000077882 */ /* 0x000fe20000000000 */
[----:B------:R-:W-:Y:S01]  /*1880*/  UMOV UR21, 0x40004040 ;  /* 0x4000404000157882 */ /* 0x000fe20000000000 */
[----:B------:R-:W-:Y:S01]  /*1890*/  UMOV UR34, 0x0 ;  /* 0x0000000000227882 */ /* 0x000fe20000000000 */
[----:B------:R-:W-:Y:S01]  /*18a0*/  UMOV UR35, 0x8108010 ;  /* 0x0810801000237882 */ /* 0x000fe20000000000 */
[----:B------:R-:W-:Y:S01]  /*18b0*/  UMOV UR36, 0x0 ;  /* 0x0000000000247882 */ /* 0x000fe20000000000 */
[----:B------:R-:W-:Y:S01]  /*18c0*/  UMOV UR37, 0x8108010 ;  /* 0x0810801000257882 */ /* 0x000fe20000000000 */
[----:B------:R-:W-:Y:S01]  /*18d0*/  UMOV UR4, UR8 ;  /* 0x0000000800047c82 */ /* 0x000fe20008000000 */
[----:B------:R-:W-:Y:S01]  /*18e0*/  UMOV UR5, URZ ;  /* 0x000000ff00057c82 */ /* 0x000fe20008000000 */
[----:B------:R0:W-:Y:S01]  /*18f0*/  UTCHMMA gdesc[UR20], gdesc[UR6], tmem[UR13], tmem[UR32], idesc[UR33], !UPT ;  /* 0x00ff2006140075ea */ /* 0x0001e2000f80000d */
[----:B------:R-:W-:Y:S01]  /*1900*/  UMOV UR38, 0x0 ;  /* 0x0000000000267882 */ /* 0x000fe20000000000 */
[----:B------:R-:W-:Y:S01]  /*1910*/  UMOV UR39, 0x8108010 ;  /* 0x0810801000277882 */ /* 0x000fe20000000000 */
[----:B------:R0:W-:Y:S01]  /*1920*/  UTCHMMA gdesc[UR28], gdesc[UR18], tmem[UR13], tmem[UR34], idesc[UR35], UPT ;  /* 0x00ff22121c0075ea */ /* 0x0001e2000b80000d */
[----:B------:R-:W-:Y:S01]  /*1930*/  UMOV UR4, UR4 ;  /* 0x0000000400047c82 */ /* 0x000fe20008000000 */
[----:B------:R0:W-:Y:S01]  /*1940*/  UTCHMMA gdesc[UR22], gdesc[UR6], tmem[UR24], tmem[UR36], idesc[UR37], !UPT ;  /* 0x00ff2406160075ea */ /* 0x0001e2000f800018 */
[----:B------:R0:W-:Y:S01]  /*1950*/  UTCHMMA gdesc[UR26], gdesc[UR18], tmem[UR25], tmem[UR38], idesc[UR39], UPT ;  /* 0x00ff26121a0075ea */ /* 0x0001e2000b800019 */
[----:B------:R0:W-:Y:S01]  /*1960*/  UTCBAR [UR4], URZ ;  /* 0x000000ff040073e9 */ /* 0x0001e200080000ff */
[----:B------:R-:W-:Y:S01]  /*1970*/  NOP ;  /* 0x0000000000007918 */ /* 0x000fe20000000000 */
.L_x_6:
[----:B------:R-:W-:Y:S05]  /*1980*/  @!P2 BRA `(.L_x_7) ;  /* 0x000000000008a947 */ /* 0x000fea0003800000 */
[----:B------:R-:W1:Y:S02]  /*1990*/  SYNCS.PHASECHK.TRANS64.TRYWAIT P4, [UR11+0x5000], RZ ;  /* 0x005000ffff0075a7 */ /* 0x000e64000808110b */
[----:B-1----:R-:W-:Y:S05]  /*19a0*/  @!P4 BRA `(.L_x_8) ;  /* 0x000000600030c947 */ /* 0x002fea0003800000 */
.L_x_7:
[----:B------:R-:W-:Y:S01]  /*19b0*/  BAR.SYNC.DEFER_BLOCKING 0x0 ;  /* 0x0000000000007b1d */ /* 0x000fe20000010000 */
[----:B------:R-:W-:Y:S02]  /*19c0*/  SHF.R.U32.HI R68, RZ, 0x6, R68 ;  /* 0x00000006ff447819 */ /* 0x000fe40000011644 */
[----:B------:R-:W-:Y:S02]  /*19d0*/  PRMT R117, RZ, 0x7610, R117 ;  /* 0x00007610ff757816 */ /* 0x000fe40000000075 */
[----:B------:R-:W-:Y:S01]  /*19e0*/  SGXT.U32 R68, R68, 0x2 ;  /* 0x000000024444781a */ /* 0x000fe20000000000 */
[----:B0-----:R-:W0:Y:S01]  /*19f0*/  LDCU UR6, c[0x0][0x3a8] ;  /* 0x00007500ff0677ac */ /* 0x001e220008000800 */
[----:B------:R-:W-:Y:S01]  /*1a00*/  PRMT R109, RZ, 0x7610, R109 ;  /* 0x00007610ff6d7816 */ /* 0x000fe2000000006d */
[----:B------:R-:W0:Y:S01]  /*1a10*/  LDTM.x64 R4, tmem[UR16] ;  /* 0x00000010000479ee */ /* 0x000e220008340000 */
[----:B------:R-:W-:Y:S01]  /*1a20*/  PRMT R107, RZ, 0x7610, R107 ;  /* 0x00007610ff6b7816 */ /* 0x000fe2000000006b */
[----:B------:R-:W1:Y:S01]  /*1a30*/  LDCU.64 UR24, c[0x0][0x3d0] ;  /* 0x00007a00ff1877ac */ /* 0x000e620008000a00 */
[----:B------:R-:W-:-:S02]  /*1a40*/  PRMT R115, RZ, 0x7610, R115 ;  /* 0x00007610ff737816 */ /* 0x000fc40000000073 */
[----:B------:R-:W-:Y:S02]  /*1a50*/  PRMT R113, RZ, 0x7610, R113 ;  /* 0x00007610ff717816 */ /* 0x000fe40000000071 */
[----:B------:R-:W-:Y:S01]  /*1a60*/  PRMT R111, RZ, 0x7610, R111 ;  /* 0x00007610ff6f7816 */ /* 0x000fe2000000006f */
[----:B------:R-:W2:Y:S01]  /*1a70*/  @!P1 SYNCS.CCTL.IV [UR11+0x5000] ;  /* 0x00500000ff0099b1 */ /* 0x000ea2000800000b */
[----:B------:R-:W-:Y:S01]  /*1a80*/  NOP ;  /* 0x0000000000007918 */ /* 0x000fe20000000000 */
[----:B-1----:R-:W-:Y:S01]  /*1a90*/  UIMAD UR24, UR10, UR24, URZ ;  /* 0x000000180a1872a4 */ /* 0x002fe2000f8e02ff */
[----:B------:R-:W-:Y:S02]  /*1aa0*/  IMAD R70, R70, UR25, RZ ;  /* 0x0000001946467c24 */ /* 0x000fe4000f8e02ff */
[----:B0-----:R-:W-:Y:S01]  /*1ab0*/  FMUL R69, R4, UR6 ;  /* 0x0000000604457c20 */ /* 0x001fe20008400000 */
[----:B------:R-:W-:Y:S01]  /*1ac0*/  FMUL R72, R5, UR6 ;  /* 0x0000000605487c20 */ /* 0x000fe20008400000 */
[----:B------:R-:W-:Y:S01]  /*1ad0*/  FMUL R71, R6, UR6 ;  /* 0x0000000606477c20 */ /* 0x000fe20008400000 */
[----:B------:R-:W-:Y:S01]  /*1ae0*/  FMUL R73, R7, UR6 ;  /* 0x0000000607497c20 */ /* 0x000fe20008400000 */
[----:B------:R-:W-:Y:S01]  /*1af0*/  FMUL R90, R8, UR6 ;  /* 0x00000006085a7c20 */ /* 0x000fe20008400000 */
[----:B------:R-:W-:-:S02]  /*1b00*/  USHF.L.U32 UR4, UR24, 0x1, URZ ;  /* 0x0000000118047899 */ /* 0x000fc400080006ff */
[----:B------:R-:W-:Y:S01]  /*1b10*/  FMNMX3 R71, R69, R72, R71, !PT ;  /* 0x0000004845477276 */ /* 0x000fe20007800047 */
[----:B------:R-:W-:Y:S01]  /*1b20*/  FMUL R69, R9, UR6 ;  /* 0x0000000609457c20 */ /* 0x000fe20008400000 */
[----:B------:R-:W-:Y:S02]  /*1b30*/  FMUL R72, R10, UR6 ;  /* 0x000000060a487c20 */ /* 0x000fe40008400000 */
[----:B------:R-:W-:Y:S01]  /*1b40*/  FMNMX3 R73, R71, R73, R90, !PT ;  /* 0x0000004947497276 */ /* 0x000fe2000780005a */
[----:B------:R-:W-:Y:S01]  /*1b50*/  FMUL R71, R11, UR6 ;  /* 0x000000060b477c20 */ /* 0x000fe20008400000 */
[----:B------:R-:W-:Y:S02]  /*1b60*/  FMUL R90, R12, UR6 ;  /* 0x000000060c5a7c20 */ /* 0x000fe40008400000 */
[----:B------:R-:W-:Y:S01]  /*1b70*/  FMNMX3 R73, R73, R69, R72, !PT ;  /* 0x0000004549497276 */ /* 0x000fe20007800048 */
[----:B------:R-:W-:Y:S01]  /*1b80*/  FMUL R69, R13, UR6 ;  /* 0x000000060d457c20 */ /* 0x000fe20008400000 */
[----:B------:R-:W-:-:S02]  /*1b90*/  FMUL R72, R14, UR6 ;  /* 0x000000060e487c20 */ /* 0x000fc40008400000 */
        /* <DEDUP_REMOVED lines=79> */
[----:B------:R-:W-:-:S03]  /*2090*/  FMUL R71, R67, UR6 ;  /* 0x0000000643477c20 */ /* 0x000fc60008400000 */
[----:B------:R-:W-:-:S04]  /*20a0*/  FMNMX3 R72, R73, R69, R72, !PT ;  /* 0x0000004549487276 */ /* 0x000fc80007800048 */
[----:B------:R-:W-:Y:S02]  /*20b0*/  FMNMX3 R69, R72, -INF , R71, !PT ;  /* 0xff80000048457876 */ /* 0x000fe40007800047 */
[----:B------:R-:W0:Y:S03]  /*20c0*/  LDC.64 R72, c[0x0][0x390] ;  /* 0x0000e400ff487b82 */ /* 0x000e260000000a00 */
[--C-:B------:R-:W-:Y:S01]  /*20d0*/  FFMA R7, R7, UR6, -R69.reuse ;  /* 0x0000000607077c23 */ /* 0x100fe20008000845 */
[--C-:B------:R-:W-:Y:S01]  /*20e0*/  FFMA R8, R8, UR6, -R69.reuse ;  /* 0x0000000608087c23 */ /* 0x100fe20008000845 */
[--C-:B------:R-:W-:Y:S01]  /*20f0*/  FFMA R9, R9, UR6, -R69.reuse ;  /* 0x0000000609097c23 */ /* 0x100fe20008000845 */
[--C-:B------:R-:W-:Y:S01]  /*2100*/  FFMA R10, R10, UR6, -R69.reuse ;  /* 0x000000060a0a7c23 */ /* 0x100fe20008000845 */
[----:B------:R-:W-:Y:S01]  /*2110*/  FMUL R119, R7, 1.4426950216293334961 ;  /* 0x3fb8aa3b07777820 */ /* 0x000fe20000400000 */
[----:B------:R-:W1:Y:S01]  /*2120*/  LDC R71, c[0x0][0x3d8] ;  /* 0x0000f600ff477b82 */ /* 0x000e620000000800 */
[--C-:B------:R-:W-:Y:S01]  /*2130*/  FFMA R11, R11, UR6, -R69.reuse ;  /* 0x000000060b0b7c23 */ /* 0x100fe20008000845 */
[----:B------:R-:W-:Y:S01]  /*2140*/  FMUL R7, R8, 1.4426950216293334961 ;  /* 0x3fb8aa3b08077820 */ /* 0x000fe20000400000 */
        /* <DEDUP_REMOVED lines=12> */
[----:B------:R-:W-:Y:S01]  /*2210*/  FMUL R14, R15, 1.4426950216293334961 ;  /* 0x3fb8aa3b0f0e7820 */ /* 0x000fe20000400000 */
[----:B------:R-:W-:Y:S01]  /*2220*/  FMUL R15, R16, 1.4426950216293334961 ;  /* 0x3fb8aa3b100f7820 */ /* 0x000fe20000400000 */
[----:B------:R-:W-:Y:S01]  /*2230*/  FMUL R16, R17, 1.4426950216293334961 ;  /* 0x3fb8aa3b11107820 */ /* 0x000fe20000400000 */
[----:B------:R-:W-:Y:S01]  /*2240*/  SHF.L.U32 R17, R70, 0x1, RZ ;  /* 0x0000000146117819 */ /* 0x000fe200000006ff */
[----:B------:R-:W-:Y:S01]  /*2250*/  FFMA R18, R18, UR6, -R69 ;  /* 0x0000000612127c23 */ /* 0x000fe20008000845 */
[----:B------:R-:W-:-:S04]  /*2260*/  IMAD.HI R70, R70, 0x2, RZ ;  /* 0x0000000246467827 */ /* 0x000fc800078e02ff */
[--C-:B------:R-:W-:Y:S01]  /*2270*/  FFMA R4, R4, UR6, -R69.reuse ;  /* 0x0000000604047c23 */ /* 0x100fe20008000845 */
[----:B0-----:R-:W-:Y:S01]  /*2280*/  IADD3 R72, P4, P5, R17, UR4, R72 ;  /* 0x0000000411487c10 */ /* 0x001fe2000fd9e048 */
[----:B------:R-:W-:Y:S01]  /*2290*/  UIMAD.WIDE UR4, UR24, 0x2, URZ ;  /* 0x00000002180478a5 */ /* 0x000fe2000f8e02ff */
[----:B-1----:R-:W-:Y:S02]  /*22a0*/  IMAD R68, R68, R71, RZ ;  /* 0x0000004744447224 */ /* 0x002fe400078e02ff */
[----:B------:R-:W-:Y:S01]  /*22b0*/  FMUL R17, R18, 1.4426950216293334961 ;  /* 0x3fb8aa3b12117820 */ /* 0x000fe20000400000 */
[--C-:B------:R-:W-:Y:S01]  /*22c0*/  FFMA R18, R19, UR6, -R69.reuse ;  /* 0x0000000613127c23 */ /* 0x100fe20008000845 */
[--C-:B------:R-:W-:Y:S01]  /*22d0*/  FFMA R5, R5, UR6, -R69.reuse ;  /* 0x0000000605057c23 */ /* 0x100fe20008000845 */
[----:B------:R-:W-:Y:S01]  /*22e0*/  FMUL R4, R4, 1.4426950216293334961 ;  /* 0x3fb8aa3b04047820 */ /* 0x000fe20000400000 */
[----:B------:R-:W-:Y:S01]  /*22f0*/  LEA R19, R71, R68, 0x2 ;  /* 0x0000004447137211 */ /* 0x000fe200078e10ff */
[----:B------:R-:W-:Y:S01]  /*2300*/  FFMA R6, R6, UR6, -R69 ;  /* 0x0000000606067c23 */ /* 0x000fe20008000845 */
[----:B------:R-:W-:Y:S01]  /*2310*/  IADD3.X R103, PT, PT, R70, UR5, R73, P4, P5 ;  /* 0x0000000546677c10 */ /* 0x000fe2000a7ea449 */
[--C-:B------:R-:W-:Y:S01]  /*2320*/  FFMA R70, R20, UR6, -R69.reuse ;  /* 0x0000000614467c23 */ /* 0x100fe20008000845 */
[-C--:B------:R-:W-:Y:S01]  /*2330*/  LEA R94, P4, R68, R72.reuse, 0x1 ;  /* 0x00000048445e7211 */ /* 0x080fe200078808ff */
[----:B------:R-:W-:Y:S01]  /*2340*/  FMUL R5, R5, 1.4426950216293334961 ;  /* 0x3fb8aa3b05057820 */ /* 0x000fe20000400000 */
[----:B------:R-:W-:Y:S01]  /*2350*/  LEA R20, R71, R19, 0x2 ;  /* 0x0000001347147211 */ /* 0x000fe200078e10ff */
[----:B------:R-:W-:Y:S01]  /*2360*/  FMUL R6, R6, 1.4426950216293334961 ;  /* 0x3fb8aa3b06067820 */ /* 0x000fe20000400000 */
[----:B------:R-:W-:Y:S01]  /*2370*/  LEA R92, P5, R19, R72, 0x1 ;  /* 0x00000048135c7211 */ /* 0x000fe200078a08ff */
[----:B------:R-:W-:Y:S01]  /*2380*/  MUFU.EX2 R4, R4 ;  /* 0x0000000400047308 */ /* 0x000fe20000000800 */
[-C--:B------:R-:W-:Y:S01]  /*2390*/  LEA.HI.X.SX32 R95, R68, R103.reuse, 0x1, P4 ;  /* 0x00000067445f7211 */ /* 0x080fe200020f0eff */
[--C-:B------:R-:W-:Y:S01]  /*23a0*/  FFMA R73, R22, UR6, -R69.reuse ;  /* 0x0000000616497c23 */ /* 0x100fe20008000845 */
[----:B------:R-:W-:Y:S01]  /*23b0*/  LEA R68, R71, R20, 0x2 ;  /* 0x0000001447447211 */ /* 0x000fe200078e10ff */
[--C-:B------:R-:W-:Y:S01]  /*23c0*/  FFMA R23, R23, UR6, -R69.reuse ;  /* 0x0000000617177c23 */ /* 0x100fe20008000845 */
[-C--:B------:R-:W-:Y:S01]  /*23d0*/  LEA.HI.X.SX32 R93, R19, R103.reuse, 0x1, P5 ;  /* 0x00000067135d7211 */ /* 0x080fe200028f0eff */
[----:B------:R-:W-:Y:S01]  /*23e0*/  FMUL R19, R70, 1.4426950216293334961 ;  /* 0x3fb8aa3b46137820 */ /* 0x000fe20000400000 */
[C---:B------:R-:W-:Y:S01]  /*23f0*/  LEA R90, P4, R20.reuse, R72, 0x1 ;  /* 0x00000048145a7211 */ /* 0x040fe200078808ff */
[--C-:B------:R-:W-:Y:S01]  /*2400*/  FFMA R70, R21, UR6, -R69.reuse ;  /* 0x0000000615467c23 */ /* 0x100fe20008000845 */
[C---:B------:R-:W-:Y:S01]  /*2410*/  LEA R21, R71.reuse, R68, 0x2 ;  /* 0x0000004447157211 */ /* 0x040fe200078e10ff */
[----:B------:R-:W0:Y:S01]  /*2420*/  MUFU.EX2 R5, R5 ;  /* 0x0000000500057308 */ /* 0x000e220000000800 */
[----:B------:R-:W-:Y:S01]  /*2430*/  LEA.HI.X.SX32 R91, R20, R103, 0x1, P4 ;  /* 0x00000067145b7211 */ /* 0x000fe200020f0eff */
[----:B------:R-:W-:Y:S01]  /*2440*/  FMUL R20, R70, 1.4426950216293334961 ;  /* 0x3fb8aa3b46147820 */ /* 0x000fe20000400000 */
[----:B------:R-:W-:Y:S01]  /*2450*/  LEA R70, R71, R21, 0x2 ;  /* 0x0000001547467211 */ /* 0x000fe200078e10ff */
[----:B------:R-:W-:Y:S01]  /*2460*/  FMUL R23, R23, 1.4426950216293334961 ;  /* 0x3fb8aa3b17177820 */ /* 0x000fe20000400000 */
[----:B------:R-:W-:Y:S01]  /*2470*/  LEA R98, P5, R21, R72, 0x1 ;  /* 0x0000004815627211 */ /* 0x000fe200078a08ff */
[--C-:B------:R-:W-:Y:S01]  /*2480*/  FFMA R26, R26, UR6, -R69.reuse ;  /* 0x000000061a1a7c23 */ /* 0x100fe20008000845 */
[----:B------:R-:W-:Y:S01]  /*2490*/  LEA R22, R71, R70, 0x2 ;  /* 0x0000004647167211 */ /* 0x000fe200078e10ff */
[----:B------:R-:W1:Y:S01]  /*24a0*/  MUFU.EX2 R6, R6 ;  /* 0x0000000600067308 */ /* 0x000e620000000800 */
[-C--:B------:R-:W-:Y:S01]  /*24b0*/  LEA.HI.X.SX32 R99, R21, R103.reuse, 0x1, P5 ;  /* 0x0000006715637211 */ /* 0x080fe200028f0eff */
[--C-:B------:R-:W-:Y:S01]  /*24c0*/  FFMA R27, R27, UR6, -R69.reuse ;  /* 0x000000061b1b7c23 */ /* 0x100fe20008000845 */
[----:B------:R-:W-:Y:S01]  /*24d0*/  LEA R104, P5, R22, R72, 0x1 ;  /* 0x0000004816687211 */ /* 0x000fe200078a08ff */
[--C-:B------:R-:W-:Y:S01]  /*24e0*/  FFMA R28, R28, UR6, -R69.reuse ;  /* 0x000000061c1c7c23 */ /* 0x100fe20008000845 */
[----:B------:R-:W-:Y:S01]  /*24f0*/  LEA R71, R71, R22, 0x2 ;  /* 0x0000001647477211 */ /* 0x000fe200078e10ff */
[--C-:B------:R-:W-:Y:S01]  /*2500*/  FFMA R29, R29, UR6, -R69.reuse ;  /* 0x000000061d1d7c23 */ /* 0x100fe20008000845 */
[----:B------:R-:W-:Y:S01]  /*2510*/  LEA.HI.X.SX32 R105, R22, R103, 0x1, P5 ;  /* 0x0000006716697211 */ /* 0x000fe200028f0eff */
[----:B------:R-:W3:Y:S01]  /*2520*/  MUFU.EX2 R119, R119 ;  /* 0x0000007700777308 */ /* 0x000ee20000000800 */
[--C-:B------:R-:W-:Y:S01]  /*2530*/  FFMA R30, R30, UR6, -R69.reuse ;  /* 0x000000061e1e7c23 */ /* 0x100fe20008000845 */
[--C-:B------:R-:W-:Y:S01]  /*2540*/  FFMA R31, R31, UR6, -R69.reuse ;  /* 0x000000061f1f7c23 */ /* 0x100fe20008000845 */
[--C-:B------:R-:W-:Y:S01]  /*2550*/  FFMA R34, R34, UR6, -R69.reuse ;  /* 0x0000000622227c23 */ /* 0x100fe20008000845 */
[--C-:B------:R-:W-:Y:S01]  /*2560*/  FFMA R35, R35, UR6, -R69.reuse ;  /* 0x0000000623237c23 */ /* 0x100fe20008000845 */
[--C-:B------:R-:W-:Y:S01]  /*2570*/  FFMA R36, R36, UR6, -R69.reuse ;  /* 0x0000000624247c23 */ /* 0x100fe20008000845 */
[--C-:B------:R-:W-:Y:S01]  /*2580*/  FFMA R38, R38, UR6, -R69.reuse ;  /* 0x0000000626267c23 */ /* 0x100fe20008000845 */
[----:B------:R-:W-:Y:S01]  /*2590*/  FFMA R37, R37, UR6, -R69 ;  /* 0x0000000625257c23 */ /* 0x000fe20008000845 */
[----:B------:R4:W-:Y:S01]  /*25a0*/  MUFU.EX2 R22, R23 ;  /* 0x0000001700167308 */ /* 0x0009e20000000800 */
[----:B0-----:R-:W-:Y:S01]  /*25b0*/  FADD R123, R4, R5 ;  /* 0x00000005047b7221 */ /* 0x001fe20000000000 */
[----:B------:R-:W-:Y:S01]  /*25c0*/  LEA R100, P4, R68, R72, 0x1 ;  /* 0x0000004844647211 */ /* 0x000fe200078808ff */
[--C-:B------:R-:W-:Y:S01]  /*25d0*/  FFMA R24, R24, UR6, -R69.reuse ;  /* 0x0000000618187c23 */ /* 0x100fe20008000845 */
[----:B------:R-:W-:-:S04]  /*25e0*/  FFMA R25, R25, UR6, -R69 ;  /* 0x0000000619197c23 */ /* 0x000fc80008000845 */
[----:B------:R-:W0:Y:S01]  /*25f0*/  MUFU.EX2 R7, R7 ;  /* 0x0000000700077308 */ /* 0x000e220000000800 */
[----:B----4-:R-:W-:Y:S01]  /*2600*/  FMUL R23, R26, 1.4426950216293334961 ;  /* 0x3fb8aa3b1a177820 */ /* 0x010fe20000400000 */
[----:B------:R-:W-:Y:S01]  /*2610*/  FMUL R26, R27, 1.4426950216293334961 ;  /* 0x3fb8aa3b1b1a7820 */ /* 0x000fe20000400000 */
[----:B------:R-:W-:Y:S01]  /*2620*/  FMUL R27, R28, 1.4426950216293334961 ;  /* 0x3fb8aa3b1c1b7820 */ /* 0x000fe20000400000 */
[----:B------:R-:W-:Y:S01]  /*2630*/  FMUL R28, R29, 1.4426950216293334961 ;  /* 0x3fb8aa3b1d1c7820 */ /* 0x000fe20000400000 */
[----:B------:R-:W-:Y:S01]  /*2640*/  FMUL R29, R30, 1.4426950216293334961 ;  /* 0x3fb8aa3b1e1d7820 */ /* 0x000fe20000400000 */
[----:B------:R-:W-:Y:S01]  /*2650*/  FMUL R30, R31, 1.4426950216293334961 ;  /* 0x3fb8aa3b1f1e7820 */ /* 0x000fe20000400000 */
[----:B------:R-:W-:Y:S01]  /*2660*/  FMUL R31, R34, 1.4426950216293334961 ;  /* 0x3fb8aa3b221f7820 */ /* 0x000fe20000400000 */
[----:B------:R-:W4:Y:S01]  /*2670*/  MUFU.EX2 R8, R8 ;  /* 0x0000000800087308 */ /* 0x000f220000000800 */
[----:B------:R-:W-:Y:S01]  /*2680*/  FMUL R34, R35, 1.4426950216293334961 ;  /* 0x3fb8aa3b23227820 */ /* 0x000fe20000400000 */
[----:B------:R-:W-:Y:S01]  /*2690*/  FMUL R35, R36, 1.4426950216293334961 ;  /* 0x3fb8aa3b24237820 */ /* 0x000fe20000400000 */
[----:B------:R-:W-:Y:S01]  /*26a0*/  FMUL R36, R38, 1.4426950216293334961 ;  /* 0x3fb8aa3b26247820 */ /* 0x000fe20000400000 */
[----:B-1----:R-:W-:-:S04]  /*26b0*/  FADD R38, R6, R123 ;  /* 0x0000007b06267221 */ /* 0x002fc80000000000 */
[----:B------:R-:W1:Y:S01]  /*26c0*/  MUFU.EX2 R9, R9 ;  /* 0x0000000900097308 */ /* 0x000e620000000800 */
[----:B------:R-:W-:Y:S01]  /*26d0*/  FMUL R37, R37, 1.4426950216293334961 ;  /* 0x3fb8aa3b25257820 */ /* 0x000fe20000400000 */
[----:B---3--:R-:W-:Y:S01]  /*26e0*/  FADD R38, R119, R38 ;  /* 0x0000002677267221 */ /* 0x008fe20000000000 */
[----:B------:R-:W-:Y:S01]  /*26f0*/  LEA.HI.X.SX32 R101, R68, R103, 0x1, P4 ;  /* 0x0000006744657211 */ /* 0x000fe200020f0eff */
[----:B------:R-:W-:Y:S01]  /*2700*/  FMUL R18, R18, 1.4426950216293334961 ;  /* 0x3fb8aa3b12127820 */ /* 0x000fe20000400000 */
[----:B------:R-:W-:Y:S01]  /*2710*/  FMUL R21, R73, 1.4426950216293334961 ;  /* 0x3fb8aa3b49157820 */ /* 0x000fe20000400000 */
[----:B------:R-:W-:Y:S01]  /*2720*/  FMUL R24, R24, 1.4426950216293334961 ;  /* 0x3fb8aa3b18187820 */ /* 0x000fe20000400000 */
[----:B------:R-:W-:Y:S01]  /*2730*/  FMUL R25, R25, 1.4426950216293334961 ;  /* 0x3fb8aa3b19197820 */ /* 0x000fe20000400000 */
[----:B------:R-:W3:Y:S01]  /*2740*/  MUFU.EX2 R10, R10 ;  /* 0x0000000a000a7308 */ /* 0x000ee20000000800 */
[--C-:B------:R-:W-:Y:S01]  /*2750*/  FFMA R32, R32, UR6, -R69.reuse ;  /* 0x0000000620207c23 */ /* 0x100fe20008000845 */
[--C-:B------:R-:W-:Y:S01]  /*2760*/  FFMA R33, R33, UR6, -R69.reuse ;  /* 0x0000000621217c23 */ /* 0x100fe20008000845 */
[--C-:B------:R-:W-:Y:S01]  /*2770*/  FFMA R39, R39, UR6, -R69.reuse ;  /* 0x0000000627277c23 */ /* 0x100fe20008000845 */
[--C-:B------:R-:W-:Y:S01]  /*2780*/  FFMA R40, R40, UR6, -R69.reuse ;  /* 0x0000000628287c23 */ /* 0x100fe20008000845 */
[--C-:B------:R-:W-:Y:S01]  /*2790*/  FFMA R41, R41, UR6, -R69.reuse ;  /* 0x0000000629297c23 */ /* 0x100fe20008000845 */
[--C-:B------:R-:W-:Y:S01]  /*27a0*/  FFMA R42, R42, UR6, -R69.reuse ;  /* 0x000000062a2a7c23 */ /* 0x100fe20008000845 */
[--C-:B------:R-:W-:Y:S01]  /*27b0*/  FFMA R43, R43, UR6, -R69.reuse ;  /* 0x000000062b2b7c23 */ /* 0x100fe20008000845 */
[----:B------:R-:W0:Y:S01]  /*27c0*/  MUFU.EX2 R11, R11 ;  /* 0x0000000b000b7308 */ /* 0x000e220000000800 */
[--C-:B------:R-:W-:Y:S01]  /*27d0*/  FFMA R44, R44, UR6, -R69.reuse ;  /* 0x000000062c2c7c23 */ /* 0x100fe20008000845 */
[--C-:B------:R-:W-:Y:S01]  /*27e0*/  FFMA R45, R45, UR6, -R69.reuse ;  /* 0x000000062d2d7c23 */ /* 0x100fe20008000845 */
[--C-:B------:R-:W-:Y:S01]  /*27f0*/  FFMA R46, R46, UR6, -R69.reuse ;  /* 0x000000062e2e7c23 */ /* 0x100fe20008000845 */
[--C-:B------:R-:W-:Y:S01]  /*2800*/  FFMA R47, R47, UR6, -R69.reuse ;  /* 0x000000062f2f7c23 */ /* 0x100fe20008000845 */
[--C-:B------:R-:W-:Y:S01]  /*2810*/  FFMA R48, R48, UR6, -R69.reuse ;  /* 0x0000000630307c23 */ /* 0x100fe20008000845 */
[--C-:B------:R-:W-:Y:S01]  /*2820*/  FFMA R49, R49, UR6, -R69.reuse ;  /* 0x0000000631317c23 */ /* 0x100fe20008000845 */
[--C-:B------:R-:W-:Y:S01]  /*2830*/  FFMA R50, R50, UR6, -R69.reuse ;  /* 0x0000000632327c23 */ /* 0x100fe20008000845 */
[----:B------:R0:W-:Y:S01]  /*2840*/  MUFU.EX2 R68, R37 ;  /* 0x0000002500447308 */ /* 0x0001e20000000800 */
[--C-:B------:R-:W-:Y:S01]  /*2850*/  FFMA R51, R51, UR6, -R69.reuse ;  /* 0x0000000633337c23 */ /* 0x100fe20008000845 */
[--C-:B------:R-:W-:Y:S01]  /*2860*/  FFMA R52, R52, UR6, -R69.reuse ;  /* 0x0000000634347c23 */ /* 0x100fe20008000845 */
[--C-:B------:R-:W-:Y:S01]  /*2870*/  FFMA R53, R53, UR6, -R69.reuse ;  /* 0x0000000635357c23 */ /* 0x100fe20008000845 */
[--C-:B------:R-:W-:Y:S01]  /*2880*/  FFMA R54, R54, UR6, -R69.reuse ;  /* 0x0000000636367c23 */ /* 0x100fe20008000845 */
[--C-:B------:R-:W-:Y:S01]  /*2890*/  FFMA R55, R55, UR6, -R69.reuse ;  /* 0x0000000637377c23 */ /* 0x100fe20008000845 */
[--C-:B------:R-:W-:Y:S01]  /*28a0*/  FFMA R56, R56, UR6, -R69.reuse ;  /* 0x0000000638387c23 */ /* 0x100fe20008000845 */
[--C-:B------:R-:W-:Y:S01]  /*28b0*/  FFMA R57, R57, UR6, -R69.reuse ;  /* 0x0000000639397c23 */ /* 0x100fe20008000845 */
[----:B------:R-:W2:Y:S01]  /*28c0*/  MUFU.EX2 R12, R12 ;  /* 0x0000000c000c7308 */ /* 0x000ea20000000800 */
[----:B0-----:R-:W-:Y:S01]  /*28d0*/  FADD R37, R7, R38 ;  /* 0x0000002607257221 */ /* 0x001fe20000000000 */
[--C-:B------:R-:W-:Y:S01]  /*28e0*/  FFMA R58, R58, UR6, -R69.reuse ;  /* 0x000000063a3a7c23 */ /* 0x100fe20008000845 */
[--C-:B------:R-:W-:Y:S01]  /*28f0*/  FFMA R59, R59, UR6, -R69.reuse ;  /* 0x000000063b3b7c23 */ /* 0x100fe20008000845 */
[----:B------:R-:W-:Y:S01]  /*2900*/  FFMA R60, R60, UR6, -R69 ;  /* 0x000000063c3c7c23 */ /* 0x000fe20008000845 */
[----:B----4-:R-:W-:Y:S01]  /*2910*/  FADD R38, R8, R37 ;  /* 0x0000002508267221 */ /* 0x010fe20000000000 */
[--C-:B------:R-:W-:Y:S01]  /*2920*/  FFMA R61, R61, UR6, -R69.reuse ;  /* 0x000000063d3d7c23 */ /* 0x100fe20008000845 */
[--C-:B------:R-:W-:Y:S01]  /*2930*/  FFMA R62, R62, UR6, -R69.reuse ;  /* 0x000000063e3e7c23 */ /* 0x100fe20008000845 */
[----:B------:R-:W0:Y:S01]  /*2940*/  MUFU.EX2 R13, R13 ;  /* 0x0000000d000d7308 */ /* 0x000e220000000800 */
[----:B-1----:R-:W-:Y:S01]  /*2950*/  FADD R37, R9, R38 ;  /* 0x0000002609257221 */ /* 0x002fe20000000000 */
[--C-:B------:R-:W-:Y:S01]  /*2960*/  FFMA R63, R63, UR6, -R69.reuse ;  /* 0x000000063f3f7c23 */ /* 0x100fe20008000845 */
[--C-:B------:R-:W-:Y:S01]  /*2970*/  FFMA R64, R64, UR6, -R69.reuse ;  /* 0x0000000640407c23 */ /* 0x100fe20008000845 */
[----:B------:R-:W-:Y:S01]  /*2980*/  FFMA R65, R65, UR6, -R69 ;  /* 0x0000000641417c23 */ /* 0x000fe20008000845 */
[----:B---3--:R-:W-:Y:S01]  /*2990*/  FADD R38, R10, R37 ;  /* 0x000000250a267221 */ /* 0x008fe20000000000 */
[--C-:B------:R-:W-:Y:S01]  /*29a0*/  FFMA R66, R66, UR6, -R69.reuse ;  /* 0x0000000642427c23 */ /* 0x100fe20008000845 */
[----:B------:R-:W-:Y:S01]  /*29b0*/  FFMA R67, R67, UR6, -R69 ;  /* 0x0000000643437c23 */ /* 0x000fe20008000845 */
[----:B------:R-:W1:Y:S01]  /*29c0*/  MUFU.EX2 R14, R14 ;  /* 0x0000000e000e7308 */ /* 0x000e620000000800 */
[----:B------:R-:W-:Y:S01]  /*29d0*/  FADD R37, R11, R38 ;  /* 0x000000260b257221 */ /* 0x000fe20000000000 */
[----:B------:R3:W5:Y:S04]  /*29e0*/  @P2 LDG.E.U16 R117, desc[UR30][R94.64] ;  /* 0x0000001e5e752981 */ /* 0x000768000c1e1500 */
[----:B------:R3:W5:Y:S02]  /*29f0*/  @P2 LDG.E.U16 R109, desc[UR30][R90.64] ;  /* 0x0000001e5a6d2981 */ /* 0x000764000c1e1500 */
[----:B------:R-:W4:Y:S01]  /*2a00*/  MUFU.EX2 R15, R15 ;  /* 0x0000000f000f7308 */ /* 0x000f220000000800 */
[----:B--2---:R-:W-:-:S07]  /*2a10*/  FADD R38, R12, R37 ;  /* 0x000000250c267221 */ /* 0x004fce0000000000 */
[----:B------:R-:W2:Y:S01]  /*2a20*/  MUFU.EX2 R16, R16 ;  /* 0x0000001000107308 */ /* 0x000ea20000000800 */
[----:B0-----:R-:W-:-:S07]  /*2a30*/  FADD R37, R13, R38 ;  /* 0x000000260d257221 */ /* 0x001fce0000000000 */
[----:B------:R-:W0:Y:S01]  /*2a40*/  MUFU.EX2 R17, R17 ;  /* 0x0000001100117308 */ /* 0x000e220000000800 */
[----:B-1----:R-:W-:-:S07]  /*2a50*/  FADD R38, R14, R37 ;  /* 0x000000250e267221 */ /* 0x002fce0000000000 */
[----:B------:R-:W-:Y:S01]  /*2a60*/  MUFU.EX2 R19, R19 ;  /* 0x0000001300137308 */ /* 0x000fe20000000800 */
[----:B----4-:R-:W-:-:S07]  /*2a70*/  FADD R37, R15, R38 ;  /* 0x000000260f257221 */ /* 0x010fce0000000000 */
[----:B------:R-:W-:Y:S01]  /*2a80*/  MUFU.EX2 R20, R20 ;  /* 0x0000001400147308 */ /* 0x000fe20000000800 */
[----:B------:R-:W-:Y:S01]  /*2a90*/  F2FP.F16.F32.PACK_AB R4, R5, R4 ;  /* 0x000000040504723e */ /* 0x000fe200000000ff */
[----:B------:R3:W5:Y:S01]  /*2aa0*/  @P2 LDG.E.U16 R107, desc[UR30][R98.64] ;  /* 0x0000001e626b2981 */ /* 0x000762000c1e1500 */
[-C--:B------:R-:W-:Y:S02]  /*2ab0*/  LEA R96, P4, R70, R72.reuse, 0x1 ;  /* 0x0000004846607211 */ /* 0x080fe400078808ff */
[----:B------:R-:W-:Y:S01]  /*2ac0*/  LEA R102, P6, R71, R72, 0x1 ;  /* 0x0000004847667211 */ /* 0x000fe200078c08ff */
[----:B------:R3:W5:Y:S02]  /*2ad0*/  @P2 LDG.E.U16 R115, desc[UR30][R100.64] ;  /* 0x0000001e64732981 */ /* 0x000764000c1e1500 */
[----:B------:R-:W1:Y:S01]  /*2ae0*/  MUFU.EX2 R18, R18 ;  /* 0x0000001200127308 */ /* 0x000e620000000800 */
[----:B--2---:R-:W-:Y:S01]  /*2af0*/  FADD R38, R16, R37 ;  /* 0x0000002510267221 */ /* 0x004fe20000000000 */
[----:B------:R-:W-:-:S06]  /*2b00*/  PRMT R73, RZ, 0x7610, R73 ;  /* 0x00007610ff497816 */ /* 0x000fcc0000000049 */
[----:B------:R-:W2:Y:S01]  /*2b10*/  MUFU.EX2 R21, R21 ;  /* 0x0000001500157308 */ /* 0x000ea20000000800 */
[----:B0-----:R-:W-:-:S07]  /*2b20*/  FADD R37, R17, R38 ;  /* 0x0000002611257221 */ /* 0x001fce0000000000 */
[----:B------:R-:W0:Y:S01]  /*2b30*/  MUFU.EX2 R24, R24 ;  /* 0x0000001800187308 */ /* 0x000e220000000800 */
[----:B-1----:R-:W-:-:S07]  /*2b40*/  FADD R38, R18, R37 ;  /* 0x0000002512267221 */ /* 0x002fce0000000000 */
[----:B------:R-:W1:Y:S01]  /*2b50*/  MUFU.EX2 R25, R25 ;  /* 0x0000001900197308 */ /* 0x000e620000000800 */
[----:B------:R-:W-:-:S07]  /*2b60*/  FADD R37, R19, R38 ;  /* 0x0000002613257221 */ /* 0x000fce0000000000 */
[----:B------:R-:W4:Y:S01]  /*2b70*/  MUFU.EX2 R23, R23 ;  /* 0x0000001700177308 */ /* 0x000f220000000800 */
[----:B------:R-:W-:-:S07]  /*2b80*/  FADD R38, R20, R37 ;  /* 0x0000002514267221 */ /* 0x000fce0000000000 */
[----:B------:R-:W0:Y:S01]  /*2b90*/  MUFU.EX2 R26, R26 ;  /* 0x0000001a001a7308 */ /* 0x000e220000000800 */
[----:B--2---:R-:W-:-:S07]  /*2ba0*/  FADD R37, R21, R38 ;  /* 0x0000002615257221 */ /* 0x004fce0000000000 */
[----:B------:R-:W2:Y:S01]  /*2bb0*/  MUFU.EX2 R27, R27 ;  /* 0x0000001b001b7308 */ /* 0x000ea20000000800 */
[----:B------:R-:W-:Y:S01]  /*2bc0*/  FADD R37, R22, R37 ;  /* 0x0000002516257221 */ /* 0x000fe20000000000 */
[----:B------:R-:W-:-:S06]  /*2bd0*/  FMUL R32, R32, 1.4426950216293334961 ;  /* 0x3fb8aa3b20207820 */ /* 0x000fcc0000400000 */
[----:B------:R-:W2:Y:S01]  /*2be0*/  MUFU.EX2 R28, R28 ;  /* 0x0000001c001c7308 */ /* 0x000ea20000000800 */
[----:B0-----:R-:W-:Y:S01]  /*2bf0*/  FADD R38, R24, R37 ;  /* 0x0000002518267221 */ /* 0x001fe20000000000 */
[----:B------:R-:W-:-:S06]  /*2c00*/  FMUL R33, R33, 1.4426950216293334961 ;  /* 0x3fb8aa3b21217820 */ /* 0x000fcc0000400000 */
[----:B------:R-:W0:Y:S01]  /*2c10*/  MUFU.EX2 R29, R29 ;  /* 0x0000001d001d7308 */ /* 0x000e220000000800 */
[----:B-1----:R-:W-:-:S07]  /*2c20*/  FADD R38, R25, R38 ;  /* 0x0000002619267221 */ /* 0x002fce0000000000 */
[----:B------:R-:W1:Y:S01]  /*2c30*/  MUFU.EX2 R30, R30 ;  /* 0x0000001e001e7308 */ /* 0x000e620000000800 */
[----:B----4-:R-:W-:-:S07]  /*2c40*/  FADD R37, R23, R38 ;  /* 0x0000002617257221 */ /* 0x010fce0000000000 */
[----:B------:R-:W-:Y:S01]  /*2c50*/  MUFU.EX2 R31, R31 ;  /* 0x0000001f001f7308 */ /* 0x000fe20000000800 */
[----:B------:R-:W-:-:S07]  /*2c60*/  FADD R38, R26, R37 ;  /* 0x000000251a267221 */ /* 0x000fce0000000000 */
[----:B------:R-:W-:Y:S01]  /*2c70*/  MUFU.EX2 R34, R34 ;  /* 0x0000002200227308 */ /* 0x000fe20000000800 */
[----:B--2---:R-:W-:-:S07]  /*2c80*/  FADD R37, R27, R38 ;  /* 0x000000261b257221 */ /* 0x004fce0000000000 */
[----:B------:R-:W-:Y:S01]  /*2c90*/  MUFU.EX2 R35, R35 ;  /* 0x0000002300237308 */ /* 0x000fe20000000800 */
[----:B------:R-:W-:Y:S01]  /*2ca0*/  FADD R38, R28, R37 ;  /* 0x000000251c267221 */ /* 0x000fe20000000000 */
[----:B------:R-:W-:Y:S01]  /*2cb0*/  FMUL R39, R39, 1.4426950216293334961 ;  /* 0x3fb8aa3b27277820 */ /* 0x000fe20000400000 */
[----:B------:R-:W-:-:S05]  /*2cc0*/  FMUL R40, R40, 1.4426950216293334961 ;  /* 0x3fb8aa3b28287820 */ /* 0x000fca0000400000 */
[----:B------:R-:W-:Y:S01]  /*2cd0*/  MUFU.EX2 R36, R36 ;  /* 0x0000002400247308 */ /* 0x000fe20000000800 */
[----:B------:R-:W-:Y:S01]  /*2ce0*/  FMUL R41, R41, 1.4426950216293334961 ;  /* 0x3fb8aa3b29297820 */ /* 0x000fe20000400000 */
[----:B------:R-:W-:Y:S01]  /*2cf0*/  F2FP.F16.F32.PACK_AB R5, R119, R6 ;  /* 0x000000067705723e */ /* 0x000fe200000000ff */
[----:B------:R-:W-:Y:S01]  /*2d00*/  FMUL R67, R67, 1.4426950216293334961 ;  /* 0x3fb8aa3b43437820 */ /* 0x000fe20000400000 */
[----:B------:R-:W-:Y:S01]  /*2d10*/  LEA.HI.X.SX32 R97, R70, R103, 0x1, P4 ;  /* 0x0000006746617211 */ /* 0x000fe200020f0eff */
[----:B------:R3:W5:Y:S03]  /*2d20*/  @P2 LDG.E.U16 R73, desc[UR30][R104.64] ;  /* 0x0000001e68492981 */ /* 0x000766000c1e1500 */
[----:B------:R-:W2:Y:S01]  /*2d30*/  MUFU.EX2 R32, R32 ;  /* 0x0000002000207308 */ /* 0x000ea20000000800 */
[----:B0-----:R-:W-:-:S07]  /*2d40*/  FADD R37, R29, R38 ;  /* 0x000000261d257221 */ /* 0x001fce0000000000 */
[----:B------:R-:W0:Y:S01]  /*2d50*/  MUFU.EX2 R33, R33 ;  /* 0x0000002100217308 */ /* 0x000e220000000800 */
[----:B-1----:R-:W-:-:S07]  /*2d60*/  FADD R37, R30, R37 ;  /* 0x000000251e257221 */ /* 0x002fce0000000000 */
[----:B------:R1:W4:Y:S01]  /*2d70*/  MUFU.EX2 R121, R39 ;  /* 0x0000002700797308 */ /* 0x0003220000000800 */
[----:B--2---:R-:W-:-:S07]  /*2d80*/  FADD R38, R32, R37 ;  /* 0x0000002520267221 */ /* 0x004fce0000000000 */
[----:B------:R-:W2:Y:S01]  /*2d90*/  MUFU.EX2 R40, R40 ;  /* 0x0000002800287308 */ /* 0x000ea20000000800 */
[----:B0-----:R-:W-:-:S07]  /*2da0*/  FADD R38, R33, R38 ;  /* 0x0000002621267221 */ /* 0x001fce0000000000 */
[----:B------:R0:W2:Y:S01]  /*2db0*/  MUFU.EX2 R123, R41 ;  /* 0x00000029007b7308 */ /* 0x0000a20000000800 */
[----:B------:R-:W-:Y:S01]  /*2dc0*/  FADD R37, R31, R38 ;  /* 0x000000261f257221 */ /* 0x000fe20000000000 */
[----:B------:R-:W-:Y:S01]  /*2dd0*/  F2FP.F16.F32.PACK_AB R6, R8, R7 ;  /* 0x000000070806723e */ /* 0x000fe200000000ff */
[----:B------:R3:W5:Y:S01]  /*2de0*/  @P2 LDG.E.U16 R113, desc[UR30][R96.64] ;  /* 0x0000001e60712981 */ /* 0x000762000c1e1500 */
[----:B------:R-:W-:Y:S01]  /*2df0*/  LEA.HI.X.SX32 R103, R71, R103, 0x1, P6 ;  /* 0x0000006747677211 */ /* 0x000fe200030f0eff */
[----:B------:R-:W-:Y:S01]  /*2e00*/  FADD R38, R34, R37 ;  /* 0x0000002522267221 */ /* 0x000fe20000000000 */
[----:B-1----:R-:W-:Y:S01]  /*2e10*/  FMUL R39, R42, 1.4426950216293334961 ;  /* 0x3fb8aa3b2a277820 */ /* 0x002fe20000400000 */
[----:B0-----:R-:W-:Y:S02]  /*2e20*/  FMUL R41, R44, 1.4426950216293334961 ;  /* 0x3fb8aa3b2c297820 */ /* 0x001fe40000400000 */
[----:B------:R-:W-:Y:S01]  /*2e30*/  FADD R37, R35, R38 ;  /* 0x0000002623257221 */ /* 0x000fe20000000000 */
[----:B------:R-:W-:Y:S01]  /*2e40*/  FMUL R42, R43, 1.4426950216293334961 ;  /* 0x3fb8aa3b2b2a7820 */ /* 0x000fe20000400000 */
[----:B------:R-:W-:Y:S01]  /*2e50*/  F2FP.F16.F32.PACK_AB R8, R12, R11 ;  /* 0x0000000b0c08723e */ /* 0x000fe200000000ff */
[----:B------:R3:W5:Y:S01]  /*2e60*/  @P2 LDG.E.U16 R111, desc[UR30][R102.64] ;  /* 0x0000001e666f2981 */ /* 0x000762000c1e1500 */
[----:B------:R-:W-:Y:S01]  /*2e70*/  FADD R37, R68, R37 ;  /* 0x0000002544257221 */ /* 0x000fe20000000000 */
[----:B------:R-:W0:Y:S01]  /*2e80*/  MUFU.EX2 R39, R39 ;  /* 0x0000002700277308 */ /* 0x000e220000000800 */
[----:B------:R-:W-:-:S02]  /*2e90*/  F2FP.F16.F32.PACK_AB R7, R10, R9 ;  /* 0x000000090a07723e */ /* 0x000fc400000000ff */
[----:B------:R-:W-:Y:S01]  /*2ea0*/  FADD R38, R36, R37 ;  /* 0x0000002524267221 */ /* 0x000fe20000000000 */
[----:B------:R-:W-:Y:S01]  /*2eb0*/  FMUL R44, R45, 1.4426950216293334961 ;  /* 0x3fb8aa3b2d2c7820 */ /* 0x000fe20000400000 */
[----:B------:R-:W-:Y:S02]  /*2ec0*/  PRMT R71, RZ, 0x7610, R71 ;  /* 0x00007610ff477816 */ /* 0x000fe40000000047 */
[----:B----4-:R-:W-:Y:S01]  /*2ed0*/  FADD R37, R121, R38 ;  /* 0x0000002679257221 */ /* 0x010fe20000000000 */
[----:B------:R-:W1:Y:S01]  /*2ee0*/  MUFU.EX2 R42, R42 ;  /* 0x0000002a002a7308 */ /* 0x000e620000000800 */
[----:B------:R-:W-:Y:S02]  /*2ef0*/  FMUL R43, R46, 1.4426950216293334961 ;  /* 0x3fb8aa3b2e2b7820 */ /* 0x000fe40000400000 */
[----:B--2---:R-:W-:-:S05]  /*2f00*/  FADD R38, R40, R37 ;  /* 0x0000002528267221 */ /* 0x004fca0000000000 */
[----:B------:R-:W2:Y:S01]  /*2f10*/  MUFU.EX2 R41, R41 ;  /* 0x0000002900297308 */ /* 0x000ea20000000800 */
[----:B------:R-:W-:Y:S01]  /*2f20*/  FADD R38, R123, R38 ;  /* 0x000000267b267221 */ /* 0x000fe20000000000 */
[----:B------:R-:W-:Y:S01]  /*2f30*/  FMUL R46, R47, 1.4426950216293334961 ;  /* 0x3fb8aa3b2f2e7820 */ /* 0x000fe20000400000 */
[----:B------:R-:W-:Y:S01]  /*2f40*/  FMUL R45, R48, 1.4426950216293334961 ;  /* 0x3fb8aa3b302d7820 */ /* 0x000fe20000400000 */
[----:B------:R-:W-:-:S04]  /*2f50*/  F2FP.F16.F32.PACK_AB R10, R16, R15 ;  /* 0x0000000f100a723e */ /* 0x000fc800000000ff */
[----:B------:R-:W4:Y:S01]  /*2f60*/  MUFU.EX2 R44, R44 ;  /* 0x0000002c002c7308 */ /* 0x000f220000000800 */
[----:B0-----:R-:W-:Y:S01]  /*2f70*/  FADD R37, R39, R38 ;  /* 0x0000002627257221 */ /* 0x001fe20000000000 */
[----:B------:R-:W-:Y:S01]  /*2f80*/  FMUL R48, R49, 1.4426950216293334961 ;  /* 0x3fb8aa3b31307820 */ /* 0x000fe20000400000 */
[----:B------:R-:W-:Y:S01]  /*2f90*/  F2FP.F16.F32.PACK_AB R9, R14, R13 ;  /* 0x0000000d0e09723e */ /* 0x000fe200000000ff */
[----:B------:R3:W5:Y:S04]  /*2fa0*/  @P2 LDG.E.U16 R71, desc[UR30][R92.64] ;  /* 0x0000001e5c472981 */ /* 0x000768000c1e1500 */
[----:B------:R-:W0:Y:S01]  /*2fb0*/  MUFU.EX2 R43, R43 ;  /* 0x0000002b002b7308 */ /* 0x000e220000000800 */
[----:B-1----:R-:W-:Y:S01]  /*2fc0*/  FADD R38, R42, R37 ;  /* 0x000000252a267221 */ /* 0x002fe20000000000 */
[----:B------:R-:W-:-:S06]  /*2fd0*/  FMUL R47, R50, 1.4426950216293334961 ;  /* 0x3fb8aa3b322f7820 */ /* 0x000fcc0000400000 */
[----:B------:R-:W1:Y:S01]  /*2fe0*/  MUFU.EX2 R46, R46 ;  /* 0x0000002e002e7308 */ /* 0x000e620000000800 */
[----:B--2---:R-:W-:Y:S01]  /*2ff0*/  FADD R37, R41, R38 ;  /* 0x0000002629257221 */ /* 0x004fe20000000000 */
[----:B------:R-:W-:-:S06]  /*3000*/  FMUL R50, R51, 1.4426950216293334961 ;  /* 0x3fb8aa3b33327820 */ /* 0x000fcc0000400000 */
[----:B------:R-:W2:Y:S01]  /*3010*/  MUFU.EX2 R45, R45 ;  /* 0x0000002d002d7308 */ /* 0x000ea20000000800 */
[----:B----4-:R-:W-:Y:S01]  /*3020*/  FADD R38, R44, R37 ;  /* 0x000000252c267221 */ /* 0x010fe20000000000 */
[----:B------:R-:W-:-:S06]  /*3030*/  FMUL R49, R52, 1.4426950216293334961 ;  /* 0x3fb8aa3b34317820 */ /* 0x000fcc0000400000 */
[----:B------:R-:W4:Y:S01]  /*3040*/  MUFU.EX2 R48, R48 ;  /* 0x0000003000307308 */ /* 0x000f220000000800 */
[----:B0-----:R-:W-:Y:S01]  /*3050*/  FADD R37, R43, R38 ;  /* 0x000000262b257221 */ /* 0x001fe20000000000 */
[----:B------:R-:W-:-:S06]  /*3060*/  FMUL R52, R53, 1.4426950216293334961 ;  /* 0x3fb8aa3b35347820 */ /* 0x000fcc0000400000 */
        /* <DEDUP_REMOVED lines=26> */
[----:B------:R-:W-:-:S06]  /*3210*/  F2FP.F16.F32.PACK_AB R12, R20, R19 ;  /* 0x00000013140c723e */ /* 0x000fcc00000000ff */
[----:B------:R-:W1:Y:S01]  /*3220*/  MUFU.EX2 R58, R58 ;  /* 0x0000003a003a7308 */ /* 0x000e620000000800 */
[----:B--2---:R-:W-:Y:S01]  /*3230*/  FADD R19, R53, R16 ;  /* 0x0000001035137221 */ /* 0x004fe20000000000 */
[----:B------:R-:W-:-:S06]  /*3240*/  FMUL R59, R62, 1.4426950216293334961 ;  /* 0x3fb8aa3b3e3b7820 */ /* 0x000fcc0000400000 */
[----:B------:R-:W2:Y:S01]  /*3250*/  MUFU.EX2 R57, R57 ;  /* 0x0000003900397308 */ /* 0x000ea20000000800 */
[----:B----4-:R-:W-:Y:S01]  /*3260*/  FADD R20, R56, R19 ;  /* 0x0000001338147221 */ /* 0x010fe20000000000 */
[----:B------:R-:W-:Y:S01]  /*3270*/  FMUL R62, R63, 1.4426950216293334961 ;  /* 0x3fb8aa3b3f3e7820 */ /* 0x000fe20000400000 */
[----:B------:R-:W-:Y:S01]  /*3280*/  FMUL R61, R64, 1.4426950216293334961 ;  /* 0x3fb8aa3b403d7820 */ /* 0x000fe20000400000 */
[----:B------:R-:W-:Y:S01]  /*3290*/  FMUL R38, R65, 1.4426950216293334961 ;  /* 0x3fb8aa3b41267820 */ /* 0x000fe20000400000 */
[----:B------:R-:W-:-:S03]  /*32a0*/  FMUL R37, R66, 1.4426950216293334961 ;  /* 0x3fb8aa3b42257820 */ /* 0x000fc60000400000 */
[----:B------:R-:W4:Y:S01]  /*32b0*/  MUFU.EX2 R60, R60 ;  /* 0x0000003c003c7308 */ /* 0x000f220000000800 */
[----:B------:R-:W-:Y:S01]  /*32c0*/  F2FP.F16.F32.PACK_AB R15, R26, R23 ;  /* 0x000000171a0f723e */ /* 0x000fe200000000ff */
[----:B0-----:R-:W-:Y:S01]  /*32d0*/  FADD R23, R55, R20 ;  /* 0x0000001437177221 */ /* 0x001fe20000000000 */
[----:B------:R-:W-:-:S05]  /*32e0*/  F2FP.F16.F32.PACK_AB R13, R22, R21 ;  /* 0x00000015160d723e */ /* 0x000fca00000000ff */
[----:B------:R-:W0:Y:S01]  /*32f0*/  MUFU.EX2 R59, R59 ;  /* 0x0000003b003b7308 */ /* 0x000e220000000800 */
[----:B------:R-:W-:Y:S01]  /*3300*/  F2FP.F16.F32.PACK_AB R14, R25, R24 ;  /* 0x00000018190e723e */ /* 0x000fe200000000ff */
[----:B-1----:R-:W-:Y:S01]  /*3310*/  FADD R24, R58, R23 ;  /* 0x000000173a187221 */ /* 0x002fe20000000000 */
[----:B------:R-:W-:-:S05]  /*3320*/  F2FP.F16.F32.PACK_AB R21, R121, R36 ;  /* 0x000000247915723e */ /* 0x000fca00000000ff */
[----:B------:R-:W1:Y:S01]  /*3330*/  MUFU.EX2 R62, R62 ;  /* 0x0000003e003e7308 */ /* 0x000e620000000800 */
[----:B------:R-:W-:Y:S01]  /*3340*/  F2FP.F16.F32.PACK_AB R16, R28, R27 ;  /* 0x0000001b1c10723e */ /* 0x000fe200000000ff */
[----:B--2---:R-:W-:-:S06]  /*3350*/  FADD R27, R57, R24 ;  /* 0x00000018391b7221 */ /* 0x004fcc0000000000 */
[----:B------:R-:W-:Y:S01]  /*3360*/  MUFU.EX2 R61, R61 ;  /* 0x0000003d003d7308 */ /* 0x000fe20000000800 */
[----:B------:R-:W-:-:S07]  /*3370*/  F2FP.F16.F32.PACK_AB R11, R18, R17 ;  /* 0x00000011120b723e */ /* 0x000fce00000000ff */
[----:B------:R-:W2:Y:S01]  /*3380*/  MUFU.EX2 R38, R38 ;  /* 0x0000002600267308 */ /* 0x000ea20000000800 */
[----:B------:R-:W-:-:S07]  /*3390*/  F2FP.F16.F32.PACK_AB R17, R30, R29 ;  /* 0x0000001d1e11723e */ /* 0x000fce00000000ff */
[----:B------:R-:W-:Y:S08]  /*33a0*/  MUFU.EX2 R37, R37 ;  /* 0x0000002500257308 */ /* 0x000ff00000000800 */
[----:B------:R-:W2:Y:S01]  /*33b0*/  MUFU.EX2 R36, R67 ;  /* 0x0000004300247308 */ /* 0x000ea20000000800 */
[----:B----4-:R-:W-:Y:S01]  /*33c0*/  FADD R30, R60, R27 ;  /* 0x0000001b3c1e7221 */ /* 0x010fe20000000000 */
[----:B------:R-:W-:-:S03]  /*33d0*/  F2FP.F16.F32.PACK_AB R18, R33, R32 ;  /* 0x000000202112723e */ /* 0x000fc600000000ff */
[----:B0-----:R-:W-:Y:S01]  /*33e0*/  FADD R33, R59, R30 ;  /* 0x0000001e3b217221 */ /* 0x001fe20000000000 */
[----:B------:R-:W-:Y:S02]  /*33f0*/  F2FP.F16.F32.PACK_AB R22, R123, R40 ;  /* 0x000000287b16723e */ /* 0x000fe400000000ff */
[----:B------:R-:W-:Y:S01]  /*3400*/  F2FP.F16.F32.PACK_AB R19, R34, R31 ;  /* 0x0000001f2213723e */ /* 0x000fe200000000ff */
[----:B-1----:R-:W-:Y:S01]  /*3410*/  FADD R40, R62, R33 ;  /* 0x000000213e287221 */ /* 0x002fe20000000000 */
[----:B------:R-:W-:Y:S02]  /*3420*/  F2FP.F16.F32.PACK_AB R20, R68, R35 ;  /* 0x000000234414723e */ /* 0x000fe400000000ff */
[----:B------:R-:W-:Y:S02]  /*3430*/  F2FP.F16.F32.PACK_AB R23, R42, R39 ;  /* 0x000000272a17723e */ /* 0x000fe400000000ff */
[----:B------:R-:W-:Y:S02]  /*3440*/  F2FP.F16.F32.PACK_AB R24, R44, R41 ;  /* 0x000000292c18723e */ /* 0x000fe400000000ff */
[----:B------:R-:W-:-:S02]  /*3450*/  F2FP.F16.F32.PACK_AB R25, R46, R43 ;  /* 0x0000002b2e19723e */ /* 0x000fc400000000ff */
[----:B------:R-:W-:Y:S02]  /*3460*/  F2FP.F16.F32.PACK_AB R26, R48, R45 ;  /* 0x0000002d301a723e */ /* 0x000fe400000000ff */
[----:B------:R-:W-:Y:S02]  /*3470*/  F2FP.F16.F32.PACK_AB R27, R50, R47 ;  /* 0x0000002f321b723e */ /* 0x000fe400000000ff */
[----:B------:R-:W-:Y:S02]  /*3480*/  F2FP.F16.F32.PACK_AB R28, R52, R49 ;  /* 0x00000031341c723e */ /* 0x000fe400000000ff */
[----:B------:R-:W-:Y:S02]  /*3490*/  F2FP.F16.F32.PACK_AB R29, R54, R51 ;  /* 0x00000033361d723e */ /* 0x000fe400000000ff */
[----:B------:R-:W-:Y:S02]  /*34a0*/  F2FP.F16.F32.PACK_AB R30, R56, R53 ;  /* 0x00000035381e723e */ /* 0x000fe400000000ff */
[----:B------:R-:W-:-:S02]  /*34b0*/  F2FP.F16.F32.PACK_AB R31, R58, R55 ;  /* 0x000000373a1f723e */ /* 0x000fc400000000ff */
[----:B------:R-:W-:Y:S02]  /*34c0*/  F2FP.F16.F32.PACK_AB R32, R60, R57 ;  /* 0x000000393c20723e */ /* 0x000fe400000000ff */
[----:B------:R-:W-:Y:S02]  /*34d0*/  F2FP.F16.F32.PACK_AB R33, R62, R59 ;  /* 0x0000003b3e21723e */ /* 0x000fe400000000ff */
[----:B--2---:R-:W-:Y:S02]  /*34e0*/  F2FP.F16.F32.PACK_AB R34, R38, R61 ;  /* 0x0000003d2622723e */ /* 0x004fe400000000ff */
[----:B------:R-:W-:Y:S01]  /*34f0*/  F2FP.F16.F32.PACK_AB R35, R36, R37 ;  /* 0x000000252423723e */ /* 0x000fe200000000ff */
[----:B---3--:R-:W-:Y:S06]  /*3500*/  @!P2 BRA `(.L_x_9) ;  /* 0x000000000004a947 */ /* 0x008fec0003800000 */
[----:B------:R0:W-:Y:S02]  /*3510*/  STTM.x32 tmem[UR14+0xc0], R4 ;  /* 0x0000c004000079ed */ /* 0x0001e400082c000e */
.L_x_9:
[----:B------:R-:W-:Y:S01]  /*3520*/  LOP3.LUT R68, R2, 0x40, RZ, 0x3c, !PT ;  /* 0x0000004002447812 */ /* 0x000fe200078e3cff */
[----:B-----5:R1:W-:Y:S01]  /*3530*/  STS.U16 [R2+UR11+0x4000], R117 ;  /* 0x0040007502007988 */ /* 0x0203e2000800040b */
[----:B0-----:R-:W-:Y:S01]  /*3540*/  FADD R4, -R69, -INF ;  /* 0xff80000045047421 */ /* 0x001fe20000000100 */
[----:B------:R-:W-:Y:S01]  /*3550*/  UIADD3 UR17, UPT, UPT, UR17, -0x40, URZ ;  /* 0xffffffc011117890 */ /* 0x000fe2000fffe0ff */
[----:B------:R-:W-:Y:S01]  /*3560*/  FADD R61, R61, R40 ;  /* 0x000000283d3d7221 */ /* 0x000fe20000000000 */
[----:B------:R1:W-:Y:S01]  /*3570*/  STS.U16 [R2+UR11+0x4400], R109 ;  /* 0x0044006d02007988 */ /* 0x0003e2000800040b */
[----:B------:R-:W-:-:S03]  /*3580*/  FMUL R39, R4, 1.4426950216293334961 ;  /* 0x3fb8aa3b04277820 */ /* 0x000fc60000400000 */
[----:B------:R1:W-:Y:S03]  /*3590*/  STS.U16 [R2+UR11+0x4800], R107 ;  /* 0x0048006b02007988 */ /* 0x0003e6000800040b */
[----:B------:R-:W0:Y:S01]  /*35a0*/  MUFU.EX2 R39, R39 ;  /* 0x0000002700277308 */ /* 0x000e220000000800 */
[----:B------:R1:W-:Y:S04]  /*35b0*/  STS.U16 [R2+UR11+0x4c00], R73 ;  /* 0x004c004902007988 */ /* 0x0003e8000800040b */
[----:B------:R1:W-:Y:S04]  /*35c0*/  STS.U16 [R68+UR11+0x4200], R71 ;  /* 0x0042004744007988 */ /* 0x0003e8000800040b */
[----:B------:R1:W-:Y:S04]  /*35d0*/  STS.U16 [R68+UR11+0x4600], R115 ;  /* 0x0046007344007988 */ /* 0x0003e8000800040b */
[----:B------:R1:W-:Y:S04]  /*35e0*/  STS.U16 [R68+UR11+0x4a00], R113 ;  /* 0x004a007144007988 */ /* 0x0003e8000800040b */
[----:B------:R1:W-:Y:S01]  /*35f0*/  STS.U16 [R68+UR11+0x4e00], R111 ;  /* 0x004e006f44007988 */ /* 0x0003e2000800040b */
[----:B------:R-:W2:Y:S02]  /*3600*/  FENCE.VIEW.ASYNC.T ;  /* 0x00000000000073c6 */ /* 0x000ea40000000200 */
[----:B--2---:R-:W-:Y:S06]  /*3610*/  BAR.SYNC.DEFER_BLOCKING 0x0 ;  /* 0x0000000000007b1d */ /* 0x004fec0000010000 */
[----:B------:R-:W2:Y:S01]  /*3620*/  LDTM.x32 R4, tmem[UR14] ;  /* 0x0000000e000479ee */ /* 0x000ea200082c0000 */
[----:B------:R-:W-:Y:S01]  /*3630*/  NOP ;  /* 0x0000000000007918 */ /* 0x000fe20000000000 */
[----:B01----:R-:W-:Y:S05]  /*3640*/  @!P2 BRA `(.L_x_10) ;  /* 0x000000000084a947 */ /* 0x003fea0003800000 */
[C---:B--2---:R-:W-:Y:S01]  /*3650*/  FMUL R4, R39.reuse, R4 ;  /* 0x0000000427047220 */ /* 0x044fe20000400000 */
[C---:B------:R-:W-:Y:S01]  /*3660*/  FMUL R5, R39.reuse, R5 ;  /* 0x0000000527057220 */ /* 0x040fe20000400000 */
        /* <DEDUP_REMOVED lines=29> */
[----:B------:R-:W-:-:S04]  /*3840*/  FMUL R35, R39, R35 ;  /* 0x0000002327237220 */ /* 0x000fc80000400000 */
[----:B------:R0:W-:Y:S03]  /*3850*/  STTM.x32 tmem[UR14], R4 ;  /* 0x00000004000079ed */ /* 0x0001e600082c000e */
.L_x_10:
[----:B--2---:R-:W1:Y:S02]  /*3860*/  FENCE.VIEW.ASYNC.T ;  /* 0x00000000000073c6 */ /* 0x004e640000000200 */
[----:B-1----:R-:W-:Y:S01]  /*3870*/  BAR.SYNC.DEFER_BLOCKING 0x0 ;  /* 0x0000000000007b1d */ /* 0x002fe20000010000 */
[----:B------:R-:W-:Y:S01]  /*3880*/  FADD R38, R38, R61 ;  /* 0x0000003d26267221 */ /* 0x000fe20000000000 */
[----:B------:R-:W-:Y:S02]  /*3890*/  UISETP.GE.AND UP1, UPT, UR17, 0x1, UPT ;  /* 0x000000011100788c */ /* 0x000fe4000bf26270 */
[----:B------:R-:W-:Y:S01]  /*38a0*/  UIADD3 UR24, UPT, UPT, UR12, 0xc0, URZ ;  /* 0x000000c00c187890 */ /* 0x000fe2000fffe0ff */
[----:B------:R-:W-:-:S04]  /*38b0*/  FADD R37, R37, R38 ;  /* 0x0000002625257221 */ /* 0x000fc80000000000 */
[----:B------:R-:W-:-:S04]  /*38c0*/  FADD R36, R36, R37 ;  /* 0x0000002524247221 */ /* 0x000fc80000000000 */
[----:B------:R-:W-:Y:S01]  /*38d0*/  FADD R36, R39, R36 ;  /* 0x0000002427247221 */ /* 0x000fe20000000000 */
[----:B------:R1:W-:Y:S06]  /*38e0*/  MEMBAR.ALL.CTA ;  /* 0x0000000000007992 */ /* 0x0003ec0000008000 */
[----:B-1----:R-:W1:Y:S02]  /*38f0*/  FENCE.VIEW.ASYNC.S ;  /* 0x00000000000073c6 */ /* 0x002e640000000000 */
[----:B-1----:R-:W-:Y:S06]  /*3900*/  BAR.SYNC.DEFER_BLOCKING 0x0 ;  /* 0x0000000000007b1d */ /* 0x002fec0000010000 */
[----:B------:R-:W-:Y:S05]  /*3910*/  @!P3 BRA `(.L_x_11) ;  /* 0x0000000000c4b947 */ /* 0x000fea0003800000 */
[----:B------:R-:W-:Y:S01]  /*3920*/  UIADD3 UR5, UPT, UPT, UR11, 0x4000, URZ ;  /* 0x000040000b057890 */ /* 0x000fe2000fffe0ff */
[----:B------:R-:W-:Y:S01]  /*3930*/  UMOV UR4, URZ ;  /* 0x000000ff00047c82 */ /* 0x000fe20008000000 */
[----:B------:R-:W-:Y:S02]  /*3940*/  UIADD3 UR44, UPT, UPT, UR12, 0xc8, URZ ;  /* 0x000000c80c2c7890 */ /* 0x000fe4000fffe0ff */
[----:B------:R-:W-:Y:S02]  /*3950*/  USHF.R.U32.HI UR5, URZ, 0x4, UR5 ;  /* 0x00000004ff057899 */ /* 0x000fe40008011605 */
[----:B------:R-:W-:Y:S02]  /*3960*/  UIADD3 UR45, UPT, UPT, UR12, 0xd0, URZ ;  /* 0x000000d00c2d7890 */ /* 0x000fe4000fffe0ff */
[----:B------:R-:W-:Y:S02]  /*3970*/  USGXT.U32 UR6, UR5, 0xe ;  /* 0x0000000e0506789a */ /* 0x000fe40008000000 */
[----:B------:R-:W-:-:S02]  /*3980*/  UIADD3 UR46, UPT, UPT, UR12, 0xd8, URZ ;  /* 0x000000d80c2e7890 */ /* 0x000fc4000fffe0ff */
[----:B------:R-:W-:Y:S02]  /*3990*/  UIADD3 UR32, UP2, UPT, UR6, 0x2, URZ ;  /* 0x0000000206207890 */ /* 0x000fe4000ff5e0ff */
[----:B------:R-:W-:Y:S02]  /*39a0*/  UIADD3 UR47, UPT, UPT, UR12, 0x20, URZ ;  /* 0x000000200c2f7890 */ /* 0x000fe4000fffe0ff */
[----:B------:R-:W-:Y:S02]  /*39b0*/  UIADD3.X UR33, UPT, UPT, UR4, 0x40004040, URZ, UP2, !UPT ;  /* 0x4000404004217890 */ /* 0x000fe400097fe4ff */
[----:B------:R-:W-:Y:S02]  /*39c0*/  UIADD3 UR48, UPT, UPT, UR12, 0xe0, URZ ;  /* 0x000000e00c307890 */ /* 0x000fe4000fffe0ff */
[----:B------:R-:W-:Y:S02]  /*39d0*/  UIADD3.64 UR38, UPT, UPT, UR32, 0x2, URZ ;  /* 0x0000000220267897 */ /* 0x000fe4000fffe0ff */
[----:B------:R-:W-:-:S02]  /*39e0*/  UIADD3.64 UR40, UPT, UPT, UR32, 0x4, URZ ;  /* 0x0000000420287897 */ /* 0x000fc4000fffe0ff */
[----:B------:R-:W-:Y:S02]  /*39f0*/  UIADD3 UR52, UPT, UPT, UR12, 0x20, URZ ;  /* 0x000000200c347890 */ /* 0x000fe4000fffe0ff */
[----:B------:R-:W-:Y:S02]  /*3a00*/  UIADD3 UR49, UPT, UPT, UR12, 0xe8, URZ ;  /* 0x000000e80c317890 */ /* 0x000fe4000fffe0ff */
[----:B------:R-:W-:Y:S02]  /*3a10*/  UIADD3 UR53, UPT, UPT, UR12, 0x20, URZ ;  /* 0x000000200c357890 */ /* 0x000fe4000fffe0ff */
[----:B------:R-:W-:Y:S01]  /*3a20*/  UIADD3 UR50, UPT, UPT, UR12, 0xf0, URZ ;  /* 0x000000f00c327890 */ /* 0x000fe2000fffe0ff */
[----:B------:R-:W-:Y:S01]  /*3a30*/  UMOV UR20, 0x0 ;  /* 0x0000000000147882 */ /* 0x000fe20000000000 */
[----:B------:R-:W-:Y:S01]  /*3a40*/  UMOV UR21, 0x8080010 ;  /* 0x0808001000157882 */ /* 0x000fe20000000000 */
[----:B------:R-:W-:Y:S02]  /*3a50*/  UIADD3 UR54, UPT, UPT, UR12, 0x20, URZ ;  /* 0x000000200c367890 */ /* 0x000fe4000fffe0ff */
[----:B------:R-:W-:Y:S01]  /*3a60*/  UIADD3 UR51, UPT, UPT, UR12, 0xf8, URZ ;  /* 0x000000f80c337890 */ /* 0x000fe2000fffe0ff */
[----:B------:R-:W-:Y:S01]  /*3a70*/  UMOV UR7, 0x40004040 ;  /* 0x4000404000077882 */ /* 0x000fe20000000000 */
[----:B------:R-:W-:Y:S01]  /*3a80*/  UMOV UR18, 0x0 ;  /* 0x0000000000127882 */ /* 0x000fe20000000000 */
[----:B------:R-:W-:Y:S01]  /*3a90*/  UMOV UR19, 0x8080010 ;  /* 0x0808001000137882 */ /* 0x000fe20000000000 */
[----:B------:R-:W-:Y:S01]  /*3aa0*/  UMOV UR22, 0x0 ;  /* 0x0000000000167882 */ /* 0x000fe20000000000 */
[----:B------:R-:W-:Y:S01]  /*3ab0*/  UMOV UR23, 0x8080010 ;  /* 0x0808001000177882 */ /* 0x000fe20000000000 */
[----:B------:R1:W-:Y:S01]  /*3ac0*/  UTCHMMA tmem[UR24], gdesc[UR6], tmem[UR12], tmem[UR20], idesc[UR21], UPT ;  /* 0x00ff1406180079ea */ /* 0x0003e2000b80000c */
        /* <DEDUP_REMOVED lines=11> */
[----:B------:R-:W-:Y:S01]  /*3b80*/  UMOV UR4, UR15 ;  /* 0x0000000f00047c82 */ /* 0x000fe20008000000 */
[----:B------:R-:W-:Y:S01]  /*3b90*/  UMOV UR5, URZ ;  /* 0x000000ff00057c82 */ /* 0x000fe20008000000 */
[----:B------:R1:W-:Y:S01]  /*3ba0*/  UTCHMMA tmem[UR48], gdesc[UR6], tmem[UR47], tmem[UR28], idesc[UR29], UPT ;  /* 0x00ff1c06300079ea */ /* 0x0003e2000b80002f */
[----:B------:R-:W-:Y:S01]  /*3bb0*/  UMOV UR42, 0x0 ;  /* 0x00000000002a7882 */ /* 0x000fe20000000000 */
[----:B------:R-:W-:Y:S01]  /*3bc0*/  UMOV UR43, 0x8080010 ;  /* 0x08080010002b7882 */ /* 0x000fe20000000000 */
[----:B------:R1:W-:Y:S01]  /*3bd0*/  UTCHMMA tmem[UR49], gdesc[UR32], tmem[UR52], tmem[UR34], idesc[UR35], UPT ;  /* 0x00ff2220310079ea */ /* 0x0003e2000b800034 */
[----:B------:R-:W-:Y:S01]  /*3be0*/  UMOV UR4, UR4 ;  /* 0x0000000400047c82 */ /* 0x000fe20008000000 */
[----:B------:R1:W-:Y:S01]  /*3bf0*/  UTCHMMA tmem[UR50], gdesc[UR38], tmem[UR53], tmem[UR36], idesc[UR37], UPT ;  /* 0x00ff2426320079ea */ /* 0x0003e2000b800035 */
[----:B------:R1:W-:Y:S01]  /*3c00*/  UTCHMMA tmem[UR51], gdesc[UR40], tmem[UR54], tmem[UR42], idesc[UR43], UPT ;  /* 0x00ff2a28330079ea */ /* 0x0003e2000b800036 */
[----:B------:R1:W-:Y:S01]  /*3c10*/  UTCBAR [UR4], URZ ;  /* 0x000000ff040073e9 */ /* 0x0003e200080000ff */
[----:B------:R-:W-:Y:S01]  /*3c20*/  NOP ;  /* 0x0000000000007918 */ /* 0x000fe20000000000 */
.L_x_11:
[----:B------:R-:W-:Y:S01]  /*3c30*/  FSEL R69, R69, -INF , P2 ;  /* 0xff80000045457808 */ /* 0x000fe20001000000 */
[----:B------:R-:W-:Y:S01]  /*3c40*/  UMOV UR5, URZ ;  /* 0x000000ff00057c82 */ /* 0x000fe20008000000 */
[----:B------:R-:W-:Y:S01]  /*3c50*/  FSEL R70, R36, 1, P2 ;  /* 0x3f80000024467808 */ /* 0x000fe20001000000 */
[----:B------:R-:W-:Y:S06]  /*3c60*/  BRA.U !UP1, `(.L_x_12) ;  /* 0x0000002509907547 */ /* 0x000fec000b800000 */
[----:B-1----:R-:W-:Y:S01]  /*3c70*/  UIADD3 UR6, UPT, UPT, UR11, 0x6000, URZ ;  /* 0x000060000b067890 */ /* 0x002fe2000fffe0ff */
[----:B------:R-:W-:Y:S01]  /*3c80*/  SHF.L.U32 R72, R3, 0x6, RZ ;  /* 0x0000000603487819 */ /* 0x000fe200000006ff */
[----:B------:R-:W-:Y:S01]  /*3c90*/  USHF.R.U32.HI UR18, URZ, 0x4, UR11 ;  /* 0x00000004ff127899 */ /* 0x000fe2000801160b */
[----:B------:R-:W-:Y:S01]  /*3ca0*/  HFMA2 R73, -RZ, RZ, 0, 0 ;  /* 0x00000000ff497431 */ /* 0x000fe200000001ff */
[----:B------:R-:W-:Y:S01]  /*3cb0*/  USHF.R.U32.HI UR6, URZ, 0x4, UR6 ;  /* 0x00000004ff067899 */ /* 0x000fe20008011606 */
[----:B------:R-:W-:Y:S01]  /*3cc0*/  MOV R106, R69 ;  /* 0x00000045006a7202 */ /* 0x000fe20000000f00 */
[----:B------:R-:W-:Y:S01]  /*3cd0*/  USGXT.U32 UR18, UR18, 0xe ;  /* 0x0000000e1212789a */ /* 0x000fe20008000000 */
[----:B------:R-:W-:Y:S01]  /*3ce0*/  MOV R71, R72 ;  /* 0x0000004800477202 */ /* 0x000fe20000000f00 */
[----:B------:R-:W-:Y:S02]  /*3cf0*/  USGXT.U32 UR20, UR6, 0xe ;  /* 0x0000000e0614789a */ /* 0x000fe40008000000 */
[----:B------:R-:W-:-:S02]  /*3d00*/  USHF.R.U32.HI UR8, URZ, 0x4, UR8 ;  /* 0x00000004ff087899 */ /* 0x000fc40008011608 */
[----:B------:R-:W-:Y:S02]  /*3d10*/  ULOP3.LUT UR28, UR18, 0x1000000, URZ, 0xfc, !UPT ;  /* 0x01000000121c7892 */ /* 0x000fe4000f8efcff */
[----:B------:R-:W-:Y:S02]  /*3d20*/  USHF.L.U32 UR25, UR25, 0x6, URZ ;  /* 0x0000000619197899 */ /* 0x000fe400080006ff */
[----:B------:R-:W-:Y:S02]  /*3d30*/  UIADD3 UR18, UP3, UPT, UR18, 0x1000080, URZ ;  /* 0x0100008012127890 */ /* 0x000fe4000ff7e0ff */
[----:B------:R-:W-:Y:S01]  /*3d40*/  UIADD3 UR38, UP2, UPT, UR20, 0x2, URZ ;  /* 0x0000000214267890 */ /* 0x000fe2000ff5e0ff */
[----:B------:R-:W-:Y:S01]  /*3d50*/  UMOV UR5, URZ ;  /* 0x000000ff00057c82 */ /* 0x000fe20008000000 */
[----:B------:R-:W-:Y:S01]  /*3d60*/  UMOV UR4, URZ ;  /* 0x000000ff00047c82 */ /* 0x000fe20008000000 */
[----:B------:R-:W-:Y:S01]  /*3d70*/  USGXT.U32 UR8, UR8, 0xe ;  /* 0x0000000e0808789a */ /* 0x000fe20008000000 */
[----:B------:R-:W-:Y:S01]  /*3d80*/  MOV R3, UR25 ;  /* 0x0000001900037c02 */ /* 0x000fe20008000f00 */
[----:B------:R-:W-:-:S02]  /*3d90*/  UIADD3.X UR19, UPT, UPT, UR5, 0x40004040, URZ, UP3, !UPT ;  /* 0x4000404005137890 */ /* 0x000fc40009ffe4ff */
[----:B------:R-:W-:Y:S02]  /*3da0*/  UIADD3.X UR39, UPT, UPT, UR4, 0x40004040, URZ, UP2, !UPT ;  /* 0x4000404004277890 */ /* 0x000fe400097fe4ff */
[----:B------:R-:W-:Y:S02]  /*3db0*/  UIADD3 UR40, UP3, UPT, UR18, 0x180, URZ ;  /* 0x0000018012287890 */ /* 0x000fe4000ff7e0ff */
[----:B------:R-:W-:Y:S02]  /*3dc0*/  UIADD3 UR42, UP2, UPT, UR18, 0x200, URZ ;  /* 0x00000200122a7890 */ /* 0x000fe4000ff5e0ff */
[----:B------:R-:W-:Y:S01]  /*3dd0*/  UISETP.NE.U32.AND UP1, UPT, UR9, URZ, UPT ;  /* 0x000000ff0900728c */ /* 0x000fe2000bf25070 */
[----:B------:R-:W-:Y:S01]  /*3de0*/  UMOV UR22, 0xfffffffe ;  /* 0xfffffffe00167882 */ /* 0x000fe20000000000 */
[----:B------:R-:W-:Y:S01]  /*3df0*/  UMOV UR23, 0x7fffbfdf ;  /* 0x7fffbfdf00177882 */ /* 0x000fe20000000000 */
[----:B------:R-:W-:Y:S01]  /*3e00*/  UMOV UR9, URZ ;  /* 0x000000ff00097c82 */ /* 0x000fe20008000000 */
[----:B------:R-:W1:Y:S01]  /*3e10*/  LDCU UR48, c[0x0][0x3a8] ;  /* 0x00007500ff3077ac */ /* 0x000e620008000800 */
[----:B------:R-:W-:-:S02]  /*3e20*/  UIADD3.64 UR22, UPT, UPT, UR8, -UR22, URZ ;  /* 0x8000001608167297 */ /* 0x000fc4000fffe0ff */
[----:B------:R-:W-:Y:S02]  /*3e30*/  UIADD3.X UR41, UPT, UPT, UR19, URZ, URZ, UP3, !UPT ;  /* 0x000000ff13297290 */ /* 0x000fe40009ffe4ff */
[----:B------:R-:W-:Y:S02]  /*3e40*/  UIADD3.X UR43, UPT, UPT, UR19, URZ, URZ, UP2, !UPT ;  /* 0x000000ff132b7290 */ /* 0x000fe400097fe4ff */
[----:B------:R-:W-:Y:S02]  /*3e50*/  UIADD3.64 UR44, UPT, UPT, UR38, 0x2, URZ ;  /* 0x00000002262c7897 */ /* 0x000fe4000fffe0ff */
[----:B------:R-:W-:Y:S01]  /*3e60*/  UIADD3.64 UR46, UPT, UPT, UR38, 0x4, URZ ;  /* 0x00000004262e7897 */ /* 0x000fe2000fffe0ff */
[----:B------:R-:W-:Y:S01]  /*3e70*/  UMOV UR29, 0x1 ;  /* 0x00000001001d7882 */ /* 0x000fe20000000000 */
[----:B------:R-:W-:Y:S01]  /*3e80*/  UMOV UR6, URZ ;  /* 0x000000ff00067c82 */ /* 0x000fe20008000000 */
[----:B------:R-:W-:Y:S01]  /*3e90*/  UMOV UR26, UR8 ;  /* 0x00000008001a7c82 */ /* 0x000fe20008000000 */
[----:B------:R-:W-:Y:S01]  /*3ea0*/  UMOV UR27, 0x80004020 ;  /* 0x80004020001b7882 */ /* 0x000fe20000000000 */
[----:B------:R-:W-:-:S07]  /*3eb0*/  UMOV UR21, 0x40004040 ;  /* 0x4000404000157882 */ /* 0x000fce0000000000 */
.L_x_17:
[----:B0-----:R-:W-:-:S04]  /*3ec0*/  IMAD.WIDE R4, R71, 0x2, R88 ;  /* 0x0000000247047825 */ /* 0x001fc800078e0258 */
[C---:B------:R-:W-:Y:S02]  /*3ed0*/  IMAD.WIDE R6, R71.reuse, 0x2, R86 ;  /* 0x0000000247067825 */ /* 0x040fe400078e0256 */
[----:B------:R-:W2:Y:S02]  /*3ee0*/  LDG.E.U16 R5, desc[UR30][R4.64] ;  /* 0x0000001e04057981 */ /* 0x000ea4000c1e1500 */
[C---:B------:R-:W-:Y:S02]  /*3ef0*/  IMAD.WIDE R8, R71.reuse, 0x2, R84 ;  /* 0x0000000247087825 */ /* 0x040fe400078e0254 */
[----:B------:R-:W3:Y:S02]  /*3f00*/  LDG.E.U16 R7, desc[UR30][R6.64] ;  /* 0x0000001e06077981 */ /* 0x000ee4000c1e1500 */
[C---:B------:R-:W-:Y:S02]  /*3f10*/  IMAD.WIDE R10, R71.reuse, 0x2, R82 ;  /* 0x00000002470a7825 */ /* 0x040fe400078e0252 */
[----:B------:R-:W4:Y:S02]  /*3f20*/  LDG.E.U16 R9, desc[UR30][R8.64] ;  /* 0x0000001e08097981 */ /* 0x000f24000c1e1500 */
[----:B------:R-:W-:-:S02]  /*3f30*/  IMAD.WIDE R12, R71, 0x2, R80 ;  /* 0x00000002470c7825 */ /* 0x000fc400078e0250 */
[----:B------:R-:W5:Y:S02]  /*3f40*/  LDG.E.U16 R11, desc[UR30][R10.64] ;  /* 0x0000001e0a0b7981 */ /* 0x000f64000c1e1500 */
[C---:B------:R-:W-:Y:S02]  /*3f50*/  IMAD.WIDE R14, R71.reuse, 0x2, R78 ;  /* 0x00000002470e7825 */ /* 0x040fe400078e024e */
[----:B------:R-:W5:Y:S02]  /*3f60*/  LDG.E.U16 R13, desc[UR30][R12.64] ;  /* 0x0000001e0c0d7981 */ /* 0x000f64000c1e1500 */
[C---:B------:R-:W-:Y:S02]  /*3f70*/  IMAD.WIDE R16, R71.reuse, 0x2, R76 ;  /* 0x0000000247107825 */ /* 0x040fe400078e024c */
[----:B------:R-:W5:Y:S02]  /*3f80*/  LDG.E.U16 R15, desc[UR30][R14.64] ;  /* 0x0000001e0e0f7981 */ /* 0x000f64000c1e1500 */
[----:B------:R-:W-:-:S02]  /*3f90*/  IMAD.WIDE R18, R71, 0x2, R74 ;  /* 0x0000000247127825 */ /* 0x000fc400078e024a */
[----:B------:R-:W5:Y:S04]  /*3fa0*/  LDG.E.U16 R17, desc[UR30][R16.64] ;  /* 0x0000001e10117981 */ /* 0x000f68000c1e1500 */
[----:B------:R-:W5:Y:S01]  /*3fb0*/  LDG.E.U16 R19, desc[UR30][R18.64] ;  /* 0x0000001e12137981 */ /* 0x000f62000c1e1500 */
[----:B------:R-:W-:Y:S02]  /*3fc0*/  UMOV UR8, 0x1 ;  /* 0x0000000100087882 */ /* 0x000fe40000000000 */
[----:B------:R-:W-:-:S04]  /*3fd0*/  @!UP0 UIADD3 UR8, UPT, UPT, -UR8, 0x100000, URZ ;  /* 0x0010000008088890 */ /* 0x000fc8000fffe1ff */
[----:B------:R-:W-:Y:S02]  /*3fe0*/  @!UP0 USHF.L.U32 UR9, UR8, 0xb, URZ ;  /* 0x0000000b08098899 */ /* 0x000fe400080006ff */
[----:B------:R-:W-:Y:S01]  /*3ff0*/  @!UP0 USHF.L.U32 UR8, UR8, 0x1, URZ ;  /* 0x0000000108088899 */ /* 0x000fe200080006ff */
[----:B------:R-:W-:Y:S01]  /*4000*/  VOTEU.ALL UP2, P1 ;  /* 0x0000000000ff7886 */ /* 0x000fe20000840000 */
[----:B--2---:R0:W-:Y:S04]  /*4010*/  STS.U16 [R2+UR11+0x5000], R5 ;  /* 0x0050000502007988 */ /* 0x0041e8000800040b */
[----:B---3--:R0:W-:Y:S04]  /*4020*/  STS.U16 [R2+UR11+0x5200], R7 ;  /* 0x0052000702007988 */ /* 0x0081e8000800040b */
[----:B----4-:R0:W-:Y:S04]  /*4030*/  STS.U16 [R2+UR11+0x5400], R9 ;  /* 0x0054000902007988 */ /* 0x0101e8000800040b */
[----:B-----5:R0:W-:Y:S04]  /*4040*/  STS.U16 [R2+UR11+0x5600], R11 ;  /* 0x0056000b02007988 */ /* 0x0201e8000800040b */
[----:B------:R0:W-:Y:S04]  /*4050*/  STS.U16 [R2+UR11+0x5800], R13 ;  /* 0x0058000d02007988 */ /* 0x0001e8000800040b */
[----:B------:R0:W-:Y:S04]  /*4060*/  STS.U16 [R2+UR11+0x5a00], R15 ;  /* 0x005a000f02007988 */ /* 0x0001e8000800040b */
[----:B------:R0:W-:Y:S04]  /*4070*/  STS.U16 [R2+UR11+0x5c00], R17 ;  /* 0x005c001102007988 */ /* 0x0001e8000800040b */
[----:B------:R0:W-:Y:S01]  /*4080*/  STS.U16 [R2+UR11+0x5e00], R19 ;  /* 0x005e001302007988 */ /* 0x0001e2000800040b */
[----:B------:R2:W-:Y:S06]  /*4090*/  MEMBAR.ALL.CTA ;  /* 0x0000000000007992 */ /* 0x0005ec0000008000 */
[----:B--2---:R-:W-:Y:S04]  /*40a0*/  FENCE.VIEW.ASYNC.S ;  /* 0x00000000000073c6 */ /* 0x004fe80000000000 */
[----:B------:R-:W2:Y:S02]  /*40b0*/  FENCE.VIEW.ASYNC.S ;  /* 0x00000000000073c6 */ /* 0x000ea40000000000 */
[----:B--2---:R0:W2:Y:S02]  /*40c0*/  @!UP2 SYNCS.EXCH.64 URZ, [UR11+0x7010], UR8 ;  /* 0x007010080bffa5b2 */ /* 0x0040a40008000100 */
[----:B--2---:R-:W-:Y:S06]  /*40d0*/  BAR.SYNC.DEFER_BLOCKING 0x0 ;  /* 0x0000000000007b1d */ /* 0x004fec0000010000 */
[----:B0-----:R-:W-:Y:S05]  /*40e0*/  BRA.U UP1, `(.L_x_13) ;  /* 0x0000000101547547 */ /* 0x001fea000b800000 */
[----:B------:R-:W-:Y:S02]  /*40f0*/  UIADD3 UR5, UPT, UPT, UR12, 0x80, URZ ;  /* 0x000000800c057890 */ /* 0x000fe4000fffe0ff */
[----:B------:R-:W-:Y:S02]  /*4100*/  UIADD3 UR7, UPT, UPT, UR12, 0x80, URZ ;  /* 0x000000800c077890 */ /* 0x000fe4000fffe0ff */
[----:B------:R-:W-:Y:S01]  /*4110*/  UIADD3 UR8, UPT, UPT, UR11, 0x7010, URZ ;  /* 0x000070100b087890 */ /* 0x000fe2000fffe0ff */
[----:B------:R-:W-:Y:S01]  /*4120*/  UMOV UR34, 0x0 ;  /* 0x0000000000227882 */ /* 0x000fe20000000000 */
[----:B------:R-:W-:Y:S01]  /*4130*/  UMOV UR35, 0x8108010 ;  /* 0x0810801000237882 */ /* 0x000fe20000000000 */
[----:B------:R-:W-:Y:S01]  /*4140*/  UMOV UR32, UR28 ;  /* 0x0000001c00207c82 */ /* 0x000fe20008000000 */
[----:B------:R-:W-:Y:S01]  /*4150*/  UMOV UR33, 0x40004040 ;  /* 0x4000404000217882 */ /* 0x000fe20000000000 */
[----:B------:R-:W-:Y:S01]  /*4160*/  UMOV UR36, 0x0 ;  /* 0x0000000000247882 */ /* 0x000fe20000000000 */
[----:B------:R-:W-:Y:S01]  /*4170*/  UMOV UR37, 0x8108010 ;  /* 0x0810801000257882 */ /* 0x000fe20000000000 */
[----:B------:R-:W-:Y:S01]  /*4180*/  UMOV UR50, 0x0 ;  /* 0x0000000000327882 */ /* 0x000fe20000000000 */
[----:B------:R-:W-:Y:S01]  /*4190*/  UMOV UR51, 0x8108010 ;  /* 0x0810801000337882 */ /* 0x000fe20000000000 */
[----:B------:R0:W-:Y:S01]  /*41a0*/  UTCHMMA gdesc[UR32], gdesc[UR26], tmem[UR13], tmem[UR34], idesc[UR35], !UPT ;  /* 0x00ff221a200075ea */ /* 0x0001e2000f80000d */
[----:B------:R-:W-:Y:S01]  /*41b0*/  UMOV UR9, URZ ;  /* 0x000000ff00097c82 */ /* 0x000fe20008000000 */
        /* <DEDUP_REMOVED lines=8> */
.L_x_13:
[----:B------:R-:W2:Y:S02]  /*4240*/  SYNCS.PHASECHK.TRANS64.TRYWAIT P2, [UR11+0x7010], RZ ;  /* 0x007010ffff0075a7 */ /* 0x000ea4000804110b */
[----:B--2---:R-:W-:Y:S05]  /*4250*/  @!P2 BRA `(.L_x_14) ;  /* 0x000000380010a947 */ /* 0x004fea0003800000 */
.L_x_23:
[----:B------:R-:W-:Y:S01]  /*4260*/  BAR.SYNC.DEFER_BLOCKING 0x0 ;  /* 0x0000000000007b1d */ /* 0x000fe20000010000 */
[----:B------:R-:W-:Y:S01]  /*4270*/  SHF.L.U32 R73, R73, 0x1f, RZ ;  /* 0x0000001f49497819 */ /* 0x000fe200000006ff */
[----:B------:R-:W-:-:S04]  /*4280*/  IMAD.WIDE R112, R3, 0x2, R94 ;  /* 0x0000000203707825 */ /* 0x000fc800078e025e */
[----:B------:R-:W2:Y:S01]  /*4290*/  LDTM.x64 R4, tmem[UR16] ;  /* 0x00000010000479ee */ /* 0x000ea20008340000 */
[----:B------:R-:W3:Y:S01]  /*42a0*/  @!P1 SYNCS.CCTL.IV [UR11+0x7010] ;  /* 0x00701000ff0099b1 */ /* 0x000ee2000800000b */
[----:B------:R-:W-:Y:S01]  /*42b0*/  NOP ;  /* 0x0000000000007918 */ /* 0x000fe20000000000 */
[----:B-12---:R-:W-:Y:S01]  /*42c0*/  FMUL R69, R4, UR48 ;  /* 0x0000003004457c20 */ /* 0x006fe20008400000 */
[----:B------:R-:W-:Y:S01]  /*42d0*/  FMUL R108, R5, UR48 ;  /* 0x00000030056c7c20 */ /* 0x000fe20008400000 */
[----:B------:R-:W-:Y:S01]  /*42e0*/  FMUL R107, R6, UR48 ;  /* 0x00000030066b7c20 */ /* 0x000fe20008400000 */
[----:B------:R-:W-:Y:S01]  /*42f0*/  FMUL R109, R7, UR48 ;  /* 0x00000030076d7c20 */ /* 0x000fe20008400000 */
[----:B------:R-:W-:Y:S01]  /*4300*/  FMUL R110, R8, UR48 ;  /* 0x00000030086e7c20 */ /* 0x000fe20008400000 */
[----:B---3--:R-:W1:Y:S02]  /*4310*/  SYNCS.PHASECHK.TRANS64.TRYWAIT P2, [UR15], R73 ;  /* 0x00000049ff0075a7 */ /* 0x008e64000804110f */
        /* <DEDUP_REMOVED lines=88> */
[----:B------:R-:W-:-:S03]  /*48a0*/  FMUL R107, R67, UR48 ;  /* 0x00000030436b7c20 */ /* 0x000fc60008400000 */
[----:B------:R-:W-:-:S04]  /*48b0*/  FMNMX3 R69, R109, R69, R108, !PT ;  /* 0x000000456d457276 */ /* 0x000fc8000780006c */
[----:B------:R-:W-:-:S05]  /*48c0*/  FMNMX3 R69, R69, R107, R106, !PT ;  /* 0x0000006b45457276 */ /* 0x000fca000780006a */
[--C-:B------:R-:W-:Y:S01]  /*48d0*/  FFMA R5, R5, UR48, -R69.reuse ;  /* 0x0000003005057c23 */ /* 0x100fe20008000845 */
[--C-:B------:R-:W-:Y:S01]  /*48e0*/  FFMA R6, R6, UR48, -R69.reuse ;  /* 0x0000003006067c23 */ /* 0x100fe20008000845 */
[--C-:B------:R-:W-:Y:S01]  /*48f0*/  FFMA R9, R9, UR48, -R69.reuse ;  /* 0x0000003009097c23 */ /* 0x100fe20008000845 */
[--C-:B------:R-:W-:Y:S01]  /*4900*/  FFMA R7, R7, UR48, -R69.reuse ;  /* 0x0000003007077c23 */ /* 0x100fe20008000845 */
[--C-:B------:R-:W-:Y:S01]  /*4910*/  FFMA R8, R8, UR48, -R69.reuse ;  /* 0x0000003008087c23 */ /* 0x100fe20008000845 */
[----:B------:R-:W-:Y:S01]  /*4920*/  FMUL R121, R5, 1.4426950216293334961 ;  /* 0x3fb8aa3b05797820 */ /* 0x000fe20000400000 */
[--C-:B------:R-:W-:Y:S01]  /*4930*/  FFMA R13, R13, UR48, -R69.reuse ;  /* 0x000000300d0d7c23 */ /* 0x100fe20008000845 */
[----:B------:R-:W-:Y:S01]  /*4940*/  FMUL R5, R6, 1.4426950216293334961 ;  /* 0x3fb8aa3b06057820 */ /* 0x000fe20000400000 */
[----:B------:R-:W-:Y:S01]  /*4950*/  FMUL R9, R9, 1.4426950216293334961 ;  /* 0x3fb8aa3b09097820 */ /* 0x000fe20000400000 */
[----:B------:R-:W-:Y:S01]  /*4960*/  FMUL R6, R7, 1.4426950216293334961 ;  /* 0x3fb8aa3b07067820 */ /* 0x000fe20000400000 */
[--C-:B------:R-:W-:Y:S01]  /*4970*/  FFMA R11, R11, UR48, -R69.reuse ;  /* 0x000000300b0b7c23 */ /* 0x100fe20008000845 */
[--C-:B------:R-:W-:Y:S01]  /*4980*/  FFMA R14, R14, UR48, -R69.reuse ;  /* 0x000000300e0e7c23 */ /* 0x100fe20008000845 */
[----:B------:R-:W-:Y:S01]  /*4990*/  FMUL R7, R8, 1.4426950216293334961 ;  /* 0x3fb8aa3b08077820 */ /* 0x000fe20000400000 */
[--C-:B------:R-:W-:Y:S01]  /*49a0*/  FFMA R12, R12, UR48, -R69.reuse ;  /* 0x000000300c0c7c23 */ /* 0x100fe20008000845 */
[--C-:B------:R-:W-:Y:S01]  /*49b0*/  FFMA R15, R15, UR48, -R69.reuse ;  /* 0x000000300f0f7c23 */ /* 0x100fe20008000845 */
[--C-:B------:R-:W-:Y:S01]  /*49c0*/  FFMA R8, R10, UR48, -R69.reuse ;  /* 0x000000300a087c23 */ /* 0x100fe20008000845 */
[----:B------:R-:W-:Y:S01]  /*49d0*/  FMUL R13, R13, 1.4426950216293334961 ;  /* 0x3fb8aa3b0d0d7820 */ /* 0x000fe20000400000 */
[--C-:B------:R-:W-:Y:S01]  /*49e0*/  FFMA R16, R16, UR48, -R69.reuse ;  /* 0x0000003010107c23 */ /* 0x100fe20008000845 */
[--C-:B------:R-:W-:Y:S01]  /*49f0*/  FFMA R18, R18, UR48, -R69.reuse ;  /* 0x0000003012127c23 */ /* 0x100fe20008000845 */
[--C-:B------:R-:W-:Y:S01]  /*4a00*/  FFMA R4, R4, UR48, -R69.reuse ;  /* 0x0000003004047c23 */ /* 0x100fe20008000845 */
[----:B------:R2:W3:Y:S01]  /*4a10*/  MUFU.EX2 R10, R9 ;  /* 0x00000009000a7308 */ /* 0x0004e20000000800 */
[--C-:B------:R-:W-:Y:S01]  /*4a20*/  FFMA R17, R17, UR48, -R69.reuse ;  /* 0x0000003011117c23 */ /* 0x100fe20008000845 */
[--C-:B------:R-:W-:Y:S01]  /*4a30*/  FFMA R19, R19, UR48, -R69.reuse ;  /* 0x0000003013137c23 */ /* 0x100fe20008000845 */
[--C-:B------:R-:W-:Y:S01]  /*4a40*/  FFMA R20, R20, UR48, -R69.reuse ;  /* 0x0000003014147c23 */ /* 0x100fe20008000845 */
[--C-:B------:R-:W-:Y:S01]  /*4a50*/  FFMA R21, R21, UR48, -R69.reuse ;  /* 0x0000003015157c23 */ /* 0x100fe20008000845 */
[--C-:B------:R-:W-:Y:S01]  /*4a60*/  FFMA R22, R22, UR48, -R69.reuse ;  /* 0x0000003016167c23 */ /* 0x100fe20008000845 */
[----:B------:R-:W-:Y:S01]  /*4a70*/  FMUL R123, R11, 1.4426950216293334961 ;  /* 0x3fb8aa3b0b7b7820 */ /* 0x000fe20000400000 */
[----:B------:R-:W-:Y:S01]  /*4a80*/  FMUL R11, R12, 1.4426950216293334961 ;  /* 0x3fb8aa3b0c0b7820 */ /* 0x000fe20000400000 */
[----:B------:R4:W0:Y:S01]  /*4a90*/  MUFU.EX2 R108, R13 ;  /* 0x0000000d006c7308 */ /* 0x0008220000000800 */
[----:B--2---:R-:W-:Y:S01]  /*4aa0*/  FMUL R9, R14, 1.4426950216293334961 ;  /* 0x3fb8aa3b0e097820 */ /* 0x004fe20000400000 */
[----:B------:R-:W-:Y:S01]  /*4ab0*/  FMUL R14, R15, 1.4426950216293334961 ;  /* 0x3fb8aa3b0f0e7820 */ /* 0x000fe20000400000 */
        /* <DEDUP_REMOVED lines=8> */
[----:B----4-:R-:W-:Y:S01]  /*4b40*/  FMUL R13, R22, 1.4426950216293334961 ;  /* 0x3fb8aa3b160d7820 */ /* 0x010fe20000400000 */
[----:B------:R-:W2:Y:S01]  /*4b50*/  MUFU.EX2 R4, R4 ;  /* 0x0000000400047308 */ /* 0x000ea20000000800 */
[----:B------:R-:W-:-:S07]  /*4b60*/  FFMA R23, R23, UR48, -R69 ;  /* 0x0000003017177c23 */ /* 0x000fce0008000845 */
[----:B------:R-:W4:Y:S08]  /*4b70*/  MUFU.EX2 R121, R121 ;  /* 0x0000007900797308 */ /* 0x000f300000000800 */
[----:B------:R-:W0:Y:S08]  /*4b80*/  MUFU.EX2 R5, R5 ;  /* 0x0000000500057308 */ /* 0x000e300000000800 */
        /* <DEDUP_REMOVED lines=13> */
[----:B------:R-:W0:Y:S01]  /*4c60*/  MUFU.EX2 R13, R13 ;  /* 0x0000000d000d7308 */ /* 0x000e220000000800 */
[----:B-1234-:R-:W-:Y:S05]  /*4c70*/  @!P2 BRA `(.L_x_15) ;  /* 0x0000002c0094a947 */ /* 0x01efea0003800000 */
.L_x_24:
[----:B------:R-:W-:-:S04]  /*4c80*/  IMAD.WIDE R114, R3, 0x2, R90 ;  /* 0x0000000203727825 */ /* 0x000fc800078e025a */
[----:B------:R-:W-:Y:S01]  /*4c90*/  FMUL R20, R23, 1.4426950216293334961 ;  /* 0x3fb8aa3b17147820 */ /* 0x000fe20000400000 */
[----:B------:R-:W2:Y:S01]  /*4ca0*/  LDG.E.U16 R73, desc[UR30][R112.64] ;  /* 0x0000001e70497981 */ /* 0x000ea2000c1e1500 */
[----:B------:R-:W-:Y:S01]  /*4cb0*/  FFMA R24, R24, UR48, -R69 ;  /* 0x0000003018187c23 */ /* 0x000fe20008000845 */
[C---:B------:R-:W-:Y:S02]  /*4cc0*/  IMAD.WIDE R118, R3.reuse, 0x2, R98 ;  /* 0x0000000203767825 */ /* 0x040fe400078e0262 */
[----:B------:R1:W3:Y:S02]  /*4cd0*/  LDG.E.U16 R109, desc[UR30][R114.64] ;  /* 0x0000001e726d7981 */ /* 0x0002e4000c1e1500 */
[----:B------:R-:W-:-:S04]  /*4ce0*/  IMAD.WIDE R110, R3, 0x2, R104 ;  /* 0x00000002036e7825 */ /* 0x000fc800078e0268 */
[----:B------:R-:W-:Y:S01]  /*4cf0*/  IMAD.WIDE R116, R3, 0x2, R100 ;  /* 0x0000000203747825 */ /* 0x000fe200078e0264 */
[----:B------:R4:W5:Y:S03]  /*4d00*/  LDG.E.U16 R107, desc[UR30][R118.64] ;  /* 0x0000001e766b7981 */ /* 0x000966000c1e1500 */
[--C-:B------:R-:W-:Y:S01]  /*4d10*/  FFMA R25, R25, UR48, -R69.reuse ;  /* 0x0000003019197c23 */ /* 0x100fe20008000845 */
[----:B------:R-:W-:Y:S01]  /*4d20*/  FFMA R26, R26, UR48, -R69 ;  /* 0x000000301a1a7c23 */ /* 0x000fe20008000845 */
[----:B-1----:R-:W-:Y:S01]  /*4d30*/  IMAD.WIDE R114, R3, 0x2, R96 ;  /* 0x0000000203727825 */ /* 0x002fe200078e0260 */
[----:B------:R-:W2:Y:S03]  /*4d40*/  LDG.E.U16 R111, desc[UR30][R110.64] ;  /* 0x0000001e6e6f7981 */ /* 0x000ea6000c1e1500 */
[--C-:B------:R-:W-:Y:S01]  /*4d50*/  FFMA R28, R28, UR48, -R69.reuse ;  /* 0x000000301c1c7c23 */ /* 0x100fe20008000845 */
[----:B------:R-:W-:Y:S01]  /*4d60*/  FFMA R31, R31, UR48, -R69 ;  /* 0x000000301f1f7c23 */ /* 0x000fe20008000845 */
[----:B------:R-:W-:Y:S01]  /*4d70*/  IMAD.WIDE R22, R3, 0x2, R92 ;  /* 0x0000000203167825 */ /* 0x000fe200078e025c */
[----:B------:R-:W2:Y:S03]  /*4d80*/  LDG.E.U16 R117, desc[UR30][R116.64] ;  /* 0x0000001e74757981 */ /* 0x000ea6000c1e1500 */
[--C-:B------:R-:W-:Y:S01]  /*4d90*/  FFMA R33, R33, UR48, -R69.reuse ;  /* 0x0000003021217c23 */ /* 0x100fe20008000845 */
[----:B------:R-:W-:Y:S01]  /*4da0*/  FFMA R36, R36, UR48, -R69 ;  /* 0x0000003024247c23 */ /* 0x000fe20008000845 */
[----:B----4-:R-:W-:Y:S01]  /*4db0*/  IMAD.WIDE R118, R3, 0x2, R102 ;  /* 0x0000000203767825 */ /* 0x010fe200078e0266 */
[----:B------:R1:W4:Y:S03]  /*4dc0*/  LDG.E.U16 R113, desc[UR30][R22.64] ;  /* 0x0000001e16717981 */ /* 0x000326000c1e1500 */
[--C-:B------:R-:W-:Y:S01]  /*4dd0*/  FFMA R37, R37, UR48, -R69.reuse ;  /* 0x0000003025257c23 */ /* 0x100fe20008000845 */
[----:B------:R-:W-:Y:S01]  /*4de0*/  FFMA R32, R32, UR48, -R69 ;  /* 0x0000003020207c23 */ /* 0x000fe20008000845 */
[----:B------:R-:W0:Y:S01]  /*4df0*/  MUFU.EX2 R20, R20 ;  /* 0x0000001400147308 */ /* 0x000e220000000800 */
[----:B------:R0:W2:Y:S04]  /*4e00*/  LDG.E.U16 R115, desc[UR30][R114.64] ;  /* 0x0000001e72737981 */ /* 0x0000a8000c1e1500 */
[----:B------:R0:W2:Y:S01]  /*4e10*/  LDG.E.U16 R119, desc[UR30][R118.64] ;  /* 0x0000001e76777981 */ /* 0x0000a2000c1e1500 */
        /* <DEDUP_REMOVED lines=8> */
[----:B-1----:R1:W-:Y:S01]  /*4ea0*/  MUFU.EX2 R22, R26 ;  /* 0x0000001a00167308 */ /* 0x0023e20000000800 */
[----:B------:R-:W-:Y:S01]  /*4eb0*/  FADD R36, R4, R121 ;  /* 0x0000007904247221 */ /* 0x000fe20000000000 */
[----:B-1----:R-:W-:Y:S01]  /*4ec0*/  FMUL R26, R32, 1.4426950216293334961 ;  /* 0x3fb8aa3b201a7820 */ /* 0x002fe20000400000 */
[----:B------:R-:W-:-:S05]  /*4ed0*/  FFMA R32, R38, UR48, -R69 ;  /* 0x0000003026207c23 */ /* 0x000fca0008000845 */
[----:B------:R1:W-:Y:S02]  /*4ee0*/  MUFU.EX2 R38, R37 ;  /* 0x0000002500267308 */ /* 0x0003e40000000800 */
[----:B01----:R-:W-:-:S04]  /*4ef0*/  FADD R37, R5, R36 ;  /* 0x0000002405257221 */ /* 0x003fc80000000000 */
[----:B------:R-:W-:-:S04]  /*4f00*/  FADD R36, R6, R37 ;  /* 0x0000002506247221 */ /* 0x000fc80000000000 */
        /* <DEDUP_REMOVED lines=10> */
[----:B------:R-:W-:Y:S01]  /*4fb0*/  FADD R37, R15, R36 ;  /* 0x000000240f257221 */ /* 0x000fe20000000000 */
[----:B------:R-:W0:Y:S03]  /*4fc0*/  MUFU.EX2 R19, R19 ;  /* 0x0000001300137308 */ /* 0x000e260000000800 */
[----:B------:R-:W-:Y:S01]  /*4fd0*/  FADD R37, R18, R37 ;  /* 0x0000002512257221 */ /* 0x000fe20000000000 */
[----:B------:R-:W-:-:S03]  /*4fe0*/  FFMA R27, R27, UR48, -R69 ;  /* 0x000000301b1b7c23 */ /* 0x000fc60008000845 */
[----:B------:R-:W-:Y:S01]  /*4ff0*/  FADD R36, R16, R37 ;  /* 0x0000002510247221 */ /* 0x000fe20000000000 */
[----:B------:R-:W1:Y:S01]  /*5000*/  MUFU.EX2 R24, R24 ;  /* 0x0000001800187308 */ /* 0x000e620000000800 */
[----:B------:R-:W-:Y:S02]  /*5010*/  FMUL R27, R27, 1.4426950216293334961 ;  /* 0x3fb8aa3b1b1b7820 */ /* 0x000fe40000400000 */
[----:B------:R-:W-:Y:S01]  /*5020*/  FADD R36, R21, R36 ;  /* 0x0000002415247221 */ /* 0x000fe20000000000 */
[----:B------:R-:W-:-:S03]  /*5030*/  FFMA R29, R29, UR48, -R69 ;  /* 0x000000301d1d7c23 */ /* 0x000fc60008000845 */
[----:B------:R-:W-:Y:S01]  /*5040*/  FADD R37, R13, R36 ;  /* 0x000000240d257221 */ /* 0x000fe20000000000 */
[----:B------:R-:W1:Y:S01]  /*5050*/  MUFU.EX2 R27, R27 ;  /* 0x0000001b001b7308 */ /* 0x000e620000000800 */
[----:B------:R-:W-:Y:S02]  /*5060*/  FFMA R23, R30, UR48, -R69 ;  /* 0x000000301e177c23 */ /* 0x000fe40008000845 */
[----:B------:R-:W-:Y:S01]  /*5070*/  FADD R36, R20, R37 ;  /* 0x0000002514247221 */ /* 0x000fe20000000000 */
[----:B------:R-:W-:Y:S01]  /*5080*/  FMUL R29, R29, 1.4426950216293334961 ;  /* 0x3fb8aa3b1d1d7820 */ /* 0x000fe20000400000 */
[----:B------:R-:W-:Y:S02]  /*5090*/  FMUL R23, R23, 1.4426950216293334961 ;  /* 0x3fb8aa3b17177820 */ /* 0x000fe40000400000 */
[----:B0-----:R-:W-:Y:S01]  /*50a0*/  FADD R37, R19, R36 ;  /* 0x0000002413257221 */ /* 0x001fe20000000000 */
[----:B------:R-:W0:Y:S03]  /*50b0*/  MUFU.EX2 R25, R25 ;  /* 0x0000001900197308 */ /* 0x000e260000000800 */
[----:B-1----:R-:W-:-:S05]  /*50c0*/  FADD R37, R24, R37 ;  /* 0x0000002518257221 */ /* 0x002fca0000000000 */
[----:B------:R1:W0:Y:S01]  /*50d0*/  MUFU.EX2 R30, R29 ;  /* 0x0000001d001e7308 */ /* 0x0002220000000800 */
[----:B------:R-:W-:Y:S01]  /*50e0*/  FADD R36, R22, R37 ;  /* 0x0000002516247221 */ /* 0x000fe20000000000 */
[----:B------:R-:W-:-:S06]  /*50f0*/  FFMA R34, R34, UR48, -R69 ;  /* 0x0000003022227c23 */ /* 0x000fcc0008000845 */
[----:B------:R-:W0:Y:S01]  /*5100*/  MUFU.EX2 R23, R23 ;  /* 0x0000001700177308 */ /* 0x000e220000000800 */
[----:B------:R-:W-:Y:S01]  /*5110*/  FADD R36, R27, R36 ;  /* 0x000000241b247221 */ /* 0x000fe20000000000 */
[----:B-1----:R-:W-:-:S06]  /*5120*/  FMUL R29, R34, 1.4426950216293334961 ;  /* 0x3fb8aa3b221d7820 */ /* 0x002fcc0000400000 */
[----:B------:R-:W1:Y:S01]  /*5130*/  MUFU.EX2 R28, R28 ;  /* 0x0000001c001c7308 */ /* 0x000e620000000800 */
[----:B0-----:R-:W-:Y:S01]  /*5140*/  FADD R37, R25, R36 ;  /* 0x0000002419257221 */ /* 0x001fe20000000000 */
[----:B------:R-:W-:-:S06]  /*5150*/  FFMA R35, R35, UR48, -R69 ;  /* 0x0000003023237c23 */ /* 0x000fcc0008000845 */
[----:B------:R-:W0:Y:S01]  /*5160*/  MUFU.EX2 R26, R26 ;  /* 0x0000001a001a7308 */ /* 0x000e220000000800 */
[----:B------:R-:W-:Y:S01]  /*5170*/  FADD R36, R30, R37 ;  /* 0x000000251e247221 */ /* 0x000fe20000000000 */
[----:B------:R-:W-:-:S06]  /*5180*/  FMUL R34, R35, 1.4426950216293334961 ;  /* 0x3fb8aa3b23227820 */ /* 0x000fcc0000400000 */
[----:B------:R-:W0:Y:S01]  /*5190*/  MUFU.EX2 R31, R31 ;  /* 0x0000001f001f7308 */ /* 0x000e220000000800 */
[----:B------:R-:W-:-:S07]  /*51a0*/  FADD R37, R23, R36 ;  /* 0x0000002417257221 */ /* 0x000fce0000000000 */
[----:B------:R-:W0:Y:S01]  /*51b0*/  MUFU.EX2 R29, R29 ;  /* 0x0000001d001d7308 */ /* 0x000e220000000800 */
[----:B-1----:R-:W-:Y:S01]  /*51c0*/  FADD R37, R28, R37 ;  /* 0x000000251c257221 */ /* 0x002fe20000000000 */
[----:B------:R-:W-:-:S06]  /*51d0*/  FMUL R32, R32, 1.4426950216293334961 ;  /* 0x3fb8aa3b20207820 */ /* 0x000fcc0000400000 */
[----:B------:R-:W1:Y:S01]  /*51e0*/  MUFU.EX2 R34, R34 ;  /* 0x0000002200227308 */ /* 0x000e620000000800 */
[----:B0-----:R-:W-:Y:S01]  /*51f0*/  FADD R36, R26, R37 ;  /* 0x000000251a247221 */ /* 0x001fe20000000000 */
[----:B------:R-:W-:-:S06]  /*5200*/  FFMA R39, R39, UR48, -R69 ;  /* 0x0000003027277c23 */ /* 0x000fcc0008000845 */
[----:B------:R-:W0:Y:S01]  /*5210*/  MUFU.EX2 R33, R33 ;  /* 0x0000002100217308 */ /* 0x000e220000000800 */
[----:B------:R-:W-:Y:S01]  /*5220*/  FADD R36, R31, R36 ;  /* 0x000000241f247221 */ /* 0x000fe20000000000 */
[--C-:B------:R-:W-:Y:S01]  /*5230*/  FFMA R40, R40, UR48, -R69.reuse ;  /* 0x0000003028287c23 */ /* 0x100fe20008000845 */
[----:B------:R-:W-:Y:S02]  /*5240*/  FMUL R39, R39, 1.4426950216293334961 ;  /* 0x3fb8aa3b27277820 */ /* 0x000fe40000400000 */
[----:B------:R-:W-:Y:S01]  /*5250*/  FADD R37, R29, R36 ;  /* 0x000000241d257221 */ /* 0x000fe20000000000 */
[----:B------:R-:W-:Y:S02]  /*5260*/  FMUL R35, R40, 1.4426950216293334961 ;  /* 0x3fb8aa3b28237820 */ /* 0x000fe40000400000 */
[----:B------:R-:W0:Y:S01]  /*5270*/  MUFU.EX2 R32, R32 ;  /* 0x0000002000207308 */ /* 0x000e220000000800 */
[----:B------:R-:W-:Y:S01]  /*5280*/  FFMA R41, R41, UR48, -R69 ;  /* 0x0000003029297c23 */ /* 0x000fe20008000845 */
[----:B-1----:R-:W-:Y:S01]  /*5290*/  FADD R40, R34, R37 ;  /* 0x0000002522287221 */ /* 0x002fe20000000000 */
[----:B------:R-:W-:-:S05]  /*52a0*/  FFMA R42, R42, UR48, -R69 ;  /* 0x000000302a2a7c23 */ /* 0x000fca0008000845 */
[----:B------:R0:W1:Y:S01]  /*52b0*/  MUFU.EX2 R125, R39 ;  /* 0x00000027007d7308 */ /* 0x0000620000000800 */
[----:B------:R-:W-:Y:S01]  /*52c0*/  FMUL R41, R41, 1.4426950216293334961 ;  /* 0x3fb8aa3b29297820 */ /* 0x000fe20000400000 */
[----:B------:R-:W-:Y:S01]  /*52d0*/  FMUL R42, R42, 1.4426950216293334961 ;  /* 0x3fb8aa3b2a2a7820 */ /* 0x000fe20000400000 */
[----:B------:R-:W-:-:S05]  /*52e0*/  FFMA R43, R43, UR48, -R69 ;  /* 0x000000302b2b7c23 */ /* 0x000fca0008000845 */
[----:B------:R-:W1:Y:S01]  /*52f0*/  MUFU.EX2 R35, R35 ;  /* 0x0000002300237308 */ /* 0x000e620000000800 */
[----:B0-----:R-:W-:Y:S01]  /*5300*/  FADD R39, R33, R40 ;  /* 0x0000002821277221 */ /* 0x001fe20000000000 */
[----:B------:R-:W-:-:S03]  /*5310*/  FMUL R43, R43, 1.4426950216293334961 ;  /* 0x3fb8aa3b2b2b7820 */ /* 0x000fc60000400000 */
[----:B------:R-:W-:-:S03]  /*5320*/  FADD R39, R38, R39 ;  /* 0x0000002726277221 */ /* 0x000fc60000000000 */
[----:B------:R-:W0:Y:S01]  /*5330*/  MUFU.EX2 R112, R41 ;  /* 0x0000002900707308 */ /* 0x000e220000000800 */
[----:B------:R-:W-:Y:S01]  /*5340*/  FFMA R44, R44, UR48, -R69 ;  /* 0x000000302c2c7c23 */ /* 0x000fe20008000845 */
[----:B------:R-:W-:Y:S01]  /*5350*/  FADD R40, R32, R39 ;  /* 0x0000002720287221 */ /* 0x000fe20000000000 */
[----:B------:R-:W-:-:S05]  /*5360*/  FFMA R45, R45, UR48, -R69 ;  /* 0x000000302d2d7c23 */ /* 0x000fca0008000845 */
[----:B------:R-:W0:Y:S01]  /*5370*/  MUFU.EX2 R110, R42 ;  /* 0x0000002a006e7308 */ /* 0x000e220000000800 */
[----:B------:R-:W-:Y:S01]  /*5380*/  FMUL R44, R44, 1.4426950216293334961 ;  /* 0x3fb8aa3b2c2c7820 */ /* 0x000fe20000400000 */
[----:B-1----:R-:W-:Y:S01]  /*5390*/  FADD R40, R125, R40 ;  /* 0x000000287d287221 */ /* 0x002fe20000000000 */
[----:B------:R-:W-:Y:S01]  /*53a0*/  FMUL R45, R45, 1.4426950216293334961 ;  /* 0x3fb8aa3b2d2d7820 */ /* 0x000fe20000400000 */
[----:B------:R-:W-:-:S04]  /*53b0*/  FFMA R46, R46, UR48, -R69 ;  /* 0x000000302e2e7c23 */ /* 0x000fc80008000845 */
[----:B------:R-:W1:Y:S01]  /*53c0*/  MUFU.EX2 R116, R43 ;  /* 0x0000002b00747308 */ /* 0x000e620000000800 */
[----:B------:R-:W-:Y:S01]  /*53d0*/  FADD R39, R35, R40 ;  /* 0x0000002823277221 */ /* 0x000fe20000000000 */
[----:B------:R-:W-:Y:S01]  /*53e0*/  FMUL R46, R46, 1.4426950216293334961 ;  /* 0x3fb8aa3b2e2e7820 */ /* 0x000fe20000400000 */
[----:B------:R-:W-:-:S05]  /*53f0*/  FFMA R47, R47, UR48, -R69 ;  /* 0x000000302f2f7c23 */ /* 0x000fca0008000845 */
[----:B------:R-:W1:Y:S01]  /*5400*/  MUFU.EX2 R114, R44 ;  /* 0x0000002c00727308 */ /* 0x000e620000000800 */
[----:B0-----:R-:W-:Y:S01]  /*5410*/  FADD R39, R112, R39 ;  /* 0x0000002770277221 */ /* 0x001fe20000000000 */
[----:B------:R-:W-:Y:S01]  /*5420*/  FMUL R47, R47, 1.4426950216293334961 ;  /* 0x3fb8aa3b2f2f7820 */ /* 0x000fe20000400000 */
[----:B------:R-:W-:-:S05]  /*5430*/  FFMA R48, R48, UR48, -R69 ;  /* 0x0000003030307c23 */ /* 0x000fca0008000845 */
[----:B------:R-:W0:Y:S01]  /*5440*/  MUFU.EX2 R120, R45 ;  /* 0x0000002d00787308 */ /* 0x000e220000000800 */
[----:B------:R-:W-:Y:S01]  /*5450*/  FADD R39, R110, R39 ;  /* 0x000000276e277221 */ /* 0x000fe20000000000 */
[----:B------:R-:W-:Y:S01]  /*5460*/  FMUL R48, R48, 1.4426950216293334961 ;  /* 0x3fb8aa3b30307820 */ /* 0x000fe20000400000 */
[----:B------:R-:W-:Y:S01]  /*5470*/  FFMA R49, R49, UR48, -R69 ;  /* 0x0000003031317c23 */ /* 0x000fe20008000845 */
[----:B------:R-:W-:-:S04]  /*5480*/  F2FP.F16.F32.PACK_AB R5, R6, R5 ;  /* 0x000000050605723e */ /* 0x000fc800000000ff */
[----:B------:R-:W0:Y:S01]  /*5490*/  MUFU.EX2 R118, R46 ;  /* 0x0000002e00767308 */ /* 0x000e220000000800 */
[----:B------:R-:W-:Y:S01]  /*54a0*/  F2FP.F16.F32.PACK_AB R6, R10, R7 ;  /* 0x000000070a06723e */ /* 0x000fe200000000ff */
[----:B-1----:R-:W-:Y:S01]  /*54b0*/  FADD R39, R116, R39 ;  /* 0x0000002774277221 */ /* 0x002fe20000000000 */
[----:B------:R-:W-:Y:S01]  /*54c0*/  FFMA R50, R50, UR48, -R69 ;  /* 0x0000003032327c23 */ /* 0x000fe20008000845 */
[----:B------:R-:W-:-:S04]  /*54d0*/  F2FP.F16.F32.PACK_AB R7, R123, R8 ;  /* 0x000000087b07723e */ /* 0x000fc800000000ff */
[----:B------:R-:W1:Y:S01]  /*54e0*/  MUFU.EX2 R124, R47 ;  /* 0x0000002f007c7308 */ /* 0x000e620000000800 */
[----:B------:R-:W-:Y:S01]  /*54f0*/  F2FP.F16.F32.PACK_AB R8, R108, R11 ;  /* 0x0000000b6c08723e */ /* 0x000fe200000000ff */
[----:B------:R-:W-:Y:S01]  /*5500*/  FMUL R49, R49, 1.4426950216293334961 ;  /* 0x3fb8aa3b31317820 */ /* 0x000fe20000400000 */
[----:B------:R-:W-:Y:S01]  /*5510*/  F2FP.F16.F32.PACK_AB R11, R18, R15 ;  /* 0x0000000f120b723e */ /* 0x000fe200000000ff */
[----:B------:R-:W-:Y:S01]  /*5520*/  FFMA R51, R51, UR48, -R69 ;  /* 0x0000003033337c23 */ /* 0x000fe20008000845 */
[----:B------:R-:W-:Y:S01]  /*5530*/  FADD R15, R114, R39 ;  /* 0x00000027720f7221 */ /* 0x000fe20000000000 */
[----:B------:R-:W-:Y:S02]  /*5540*/  FMUL R126, R50, 1.4426950216293334961 ;  /* 0x3fb8aa3b327e7820 */ /* 0x000fe40000400000 */
[----:B------:R1:W1:Y:S01]  /*5550*/  MUFU.EX2 R122, R48 ;  /* 0x00000030007a7308 */ /* 0x0002620000000800 */
[--C-:B------:R-:W-:Y:S01]  /*5560*/  FFMA R52, R52, UR48, -R69.reuse ;  /* 0x0000003034347c23 */ /* 0x100fe20008000845 */
[----:B------:R-:W-:Y:S01]  /*5570*/  F2FP.F16.F32.PACK_AB R10, R17, R12 ;  /* 0x0000000c110a723e */ /* 0x000fe200000000ff */
[----:B------:R-:W-:Y:S01]  /*5580*/  FMUL R50, R51, 1.4426950216293334961 ;  /* 0x3fb8aa3b33327820 */ /* 0x000fe20000400000 */
[----:B------:R-:W-:Y:S01]  /*5590*/  FFMA R53, R53, UR48, -R69 ;  /* 0x0000003035357c23 */ /* 0x000fe20008000845 */
[----:B0-----:R-:W-:-:S03]  /*55a0*/  FADD R17, R120, R15 ;  /* 0x0000000f78117221 */ /* 0x001fc60000000000 */
[----:B------:R0:W0:Y:S01]  /*55b0*/  MUFU.EX2 R127, R49 ;  /* 0x00000031007f7308 */ /* 0x0000220000000800 */
[--C-:B------:R-:W-:Y:S01]  /*55c0*/  FFMA R54, R54, UR48, -R69.reuse ;  /* 0x0000003036367c23 */ /* 0x100fe20008000845 */
        /* <DEDUP_REMOVED lines=12> */
[----:B------:R-:W-:Y:S01]  /*5690*/  F2FP.F16.F32.PACK_AB R9, R14, R9 ;  /* 0x000000090e09723e */ /* 0x000fe200000000ff */
[----:B------:R-:W2:Y:S01]  /*56a0*/  MUFU.EX2 R126, R126 ;  /* 0x0000007e007e7308 */ /* 0x000ea20000000800 */
[----:B------:R-:W-:Y:S01]  /*56b0*/  FMUL R51, R52, 1.4426950216293334961 ;  /* 0x3fb8aa3b34337820 */ /* 0x000fe20000400000 */
[----:B------:R-:W-:Y:S01]  /*56c0*/  F2FP.F16.F32.PACK_AB R14, R24, R19 ;  /* 0x00000013180e723e */ /* 0x000fe200000000ff */
[----:B------:R-:W-:Y:S01]  /*56d0*/  FMUL R52, R53, 1.4426950216293334961 ;  /* 0x3fb8aa3b35347820 */ /* 0x000fe20000400000 */
[----:B------:R-:W-:Y:S01]  /*56e0*/  FFMA R67, R67, UR48, -R69 ;  /* 0x0000003043437c23 */ /* 0x000fe20008000845 */
[----:B------:R-:W-:Y:S01]  /*56f0*/  FADD R19, R118, R17 ;  /* 0x0000001176137221 */ /* 0x000fe20000000000 */
[----:B------:R-:W-:Y:S01]  /*5700*/  FMUL R43, R54, 1.4426950216293334961 ;  /* 0x3fb8aa3b362b7820 */ /* 0x000fe20000400000 */
[----:B------:R-:W-:Y:S01]  /*5710*/  FMUL R44, R55, 1.4426950216293334961 ;  /* 0x3fb8aa3b372c7820 */ /* 0x000fe20000400000 */
[----:B------:R-:W2:Y:S01]  /*5720*/  MUFU.EX2 R50, R50 ;  /* 0x0000003200327308 */ /* 0x000ea20000000800 */
[----:B------:R-:W-:Y:S01]  /*5730*/  FMUL R45, R56, 1.4426950216293334961 ;  /* 0x3fb8aa3b382d7820 */ /* 0x000fe20000400000 */
[----:B------:R-:W-:Y:S01]  /*5740*/  FMUL R46, R57, 1.4426950216293334961 ;  /* 0x3fb8aa3b392e7820 */ /* 0x000fe20000400000 */
[----:B-1----:R-:W-:Y:S01]  /*5750*/  FMUL R48, R58, 1.4426950216293334961 ;  /* 0x3fb8aa3b3a307820 */ /* 0x002fe20000400000 */
[----:B0-----:R-:W-:Y:S01]  /*5760*/  FMUL R49, R59, 1.4426950216293334961 ;  /* 0x3fb8aa3b3b317820 */ /* 0x001fe20000400000 */
[----:B------:R-:W-:Y:S01]  /*5770*/  FMUL R47, R60, 1.4426950216293334961 ;  /* 0x3fb8aa3b3c2f7820 */ /* 0x000fe20000400000 */
[----:B------:R-:W-:Y:S01]  /*5780*/  FMUL R36, R61, 1.4426950216293334961 ;  /* 0x3fb8aa3b3d247820 */ /* 0x000fe20000400000 */
[----:B------:R-:W-:Y:S01]  /*5790*/  FMUL R37, R62, 1.4426950216293334961 ;  /* 0x3fb8aa3b3e257820 */ /* 0x000fe20000400000 */
[----:B------:R-:W-:Y:S01]  /*57a0*/  FMUL R42, R63, 1.4426950216293334961 ;  /* 0x3fb8aa3b3f2a7820 */ /* 0x000fe20000400000 */
[----:B------:R-:W-:Y:S01]  /*57b0*/  FMUL R41, R64, 1.4426950216293334961 ;  /* 0x3fb8aa3b40297820 */ /* 0x000fe20000400000 */
[----:B------:R-:W-:Y:S01]  /*57c0*/  FMUL R40, R65, 1.4426950216293334961 ;  /* 0x3fb8aa3b41287820 */ /* 0x000fe20000400000 */
[----:B------:R-:W-:Y:S01]  /*57d0*/  FMUL R39, R66, 1.4426950216293334961 ;  /* 0x3fb8aa3b42277820 */ /* 0x000fe20000400000 */
[----:B------:R-:W-:Y:S01]  /*57e0*/  F2FP.F16.F32.PACK_AB R12, R21, R16 ;  /* 0x00000010150c723e */ /* 0x000fe200000000ff */
[----:B------:R-:W-:Y:S01]  /*57f0*/  FMUL R67, R67, 1.4426950216293334961 ;  /* 0x3fb8aa3b43437820 */ /* 0x000fe20000400000 */
[----:B------:R-:W-:Y:S01]  /*5800*/  FADD R21, R124, R19 ;  /* 0x000000137c157221 */ /* 0x000fe20000000000 */
[----:B------:R-:W-:Y:S01]  /*5810*/  MUFU.EX2 R51, R51 ;  /* 0x0000003300337308 */ /* 0x000fe20000000800 */
[----:B------:R-:W-:-:S02]  /*5820*/  F2FP.F16.F32.PACK_AB R13, R20, R13 ;  /* 0x0000000d140d723e */ /* 0x000fc400000000ff */
[----:B------:R-:W-:Y:S01]  /*5830*/  F2FP.F16.F32.PACK_AB R20, R38, R33 ;  /* 0x000000212614723e */ /* 0x000fe200000000ff */
[----:B------:R-:W-:-:S04]  /*5840*/  FADD R24, R122, R21 ;  /* 0x000000157a187221 */ /* 0x000fc80000000000 */
[----:B------:R-:W0:Y:S01]  /*5850*/  MUFU.EX2 R52, R52 ;  /* 0x0000003400347308 */ /* 0x000e220000000800 */
[----:B------:R-:W-:Y:S01]  /*5860*/  F2FP.F16.F32.PACK_AB R15, R27, R22 ;  /* 0x000000161b0f723e */ /* 0x000fe200000000ff */
[----:B------:R-:W-:-:S06]  /*5870*/  FADD R27, R127, R24 ;  /* 0x000000187f1b7221 */ /* 0x000fcc0000000000 */
[----:B------:R-:W-:Y:S08]  /*5880*/  MUFU.EX2 R43, R43 ;  /* 0x0000002b002b7308 */ /* 0x000ff00000000800 */
[----:B------:R-:W1:Y:S08]  /*5890*/  MUFU.EX2 R44, R44 ;  /* 0x0000002c002c7308 */ /* 0x000e700000000800 */
[----:B------:R-:W-:Y:S08]  /*58a0*/  MUFU.EX2 R45, R45 ;  /* 0x0000002d002d7308 */ /* 0x000ff00000000800 */
[----:B------:R-:W0:Y:S08]  /*58b0*/  MUFU.EX2 R46, R46 ;  /* 0x0000002e002e7308 */ /* 0x000e300000000800 */
        /* <DEDUP_REMOVED lines=9> */
[----:B------:R-:W1:Y:S01]  /*5950*/  MUFU.EX2 R38, R67 ;  /* 0x0000004300267308 */ /* 0x000e620000000800 */
[----:B--2---:R-:W-:Y:S01]  /*5960*/  FADD R53, R126, R27 ;  /* 0x0000001b7e357221 */ /* 0x004fe20000000000 */
[----:B------:R-:W-:-:S03]  /*5970*/  F2FP.F16.F32.PACK_AB R27, R50, R126 ;  /* 0x0000007e321b723e */ /* 0x000fc600000000ff */
[----:B------:R-:W-:Y:S01]  /*5980*/  FADD R50, R50, R53 ;  /* 0x0000003532327221 */ /* 0x000fe20000000000 */
[----:B------:R-:W-:Y:S02]  /*5990*/  F2FP.F16.F32.PACK_AB R17, R28, R23 ;  /* 0x000000171c11723e */ /* 0x000fe400000000ff */
[----:B0-----:R-:W-:Y:S01]  /*59a0*/  F2FP.F16.F32.PACK_AB R28, R52, R51 ;  /* 0x00000033341c723e */ /* 0x001fe200000000ff */
[----:B------:R-:W-:Y:S01]  /*59b0*/  FADD R51, R51, R50 ;  /* 0x0000003233337221 */ /* 0x000fe20000000000 */
        /* <DEDUP_REMOVED lines=10> */
[----:B-1----:R-:W-:Y:S02]  /*5a60*/  F2FP.F16.F32.PACK_AB R29, R44, R43 ;  /* 0x0000002b2c1d723e */ /* 0x002fe400000000ff */
[----:B------:R-:W-:Y:S02]  /*5a70*/  F2FP.F16.F32.PACK_AB R30, R46, R45 ;  /* 0x0000002d2e1e723e */ /* 0x000fe400000000ff */
[----:B------:R-:W-:Y:S02]  /*5a80*/  F2FP.F16.F32.PACK_AB R31, R49, R48 ;  /* 0x00000030311f723e */ /* 0x000fe400000000ff */
[----:B------:R-:W-:Y:S02]  /*5a90*/  F2FP.F16.F32.PACK_AB R32, R36, R47 ;  /* 0x0000002f2420723e */ /* 0x000fe400000000ff */
[----:B------:R-:W-:Y:S02]  /*5aa0*/  F2FP.F16.F32.PACK_AB R33, R42, R37 ;  /* 0x000000252a21723e */ /* 0x000fe400000000ff */
[----:B------:R-:W-:-:S02]  /*5ab0*/  F2FP.F16.F32.PACK_AB R34, R40, R41 ;  /* 0x000000292822723e */ /* 0x000fc400000000ff */
[----:B------:R-:W-:Y:S01]  /*5ac0*/  F2FP.F16.F32.PACK_AB R35, R38, R39 ;  /* 0x000000272623723e */ /* 0x000fe200000000ff */
[----:B------:R0:W-:Y:S01]  /*5ad0*/  STS.U16 [R2+UR11+0x6000], R73 ;  /* 0x0060004902007988 */ /* 0x0001e2000800040b */
[----:B------:R-:W-:Y:S01]  /*5ae0*/  FADD R52, R52, R51 ;  /* 0x0000003334347221 */ /* 0x000fe20000000000 */
[----:B------:R-:W-:Y:S02]  /*5af0*/  FADD R50, -R69, R106 ;  /* 0x0000006a45327221 */ /* 0x000fe40000000100 */
[----:B---3--:R0:W-:Y:S04]  /*5b00*/  STS.U16 [R2+UR11+0x6400], R109 ;  /* 0x0064006d02007988 */ /* 0x0081e8000800040b */
[----:B-----5:R0:W-:Y:S04]  /*5b10*/  STS.U16 [R2+UR11+0x6800], R107 ;  /* 0x0068006b02007988 */ /* 0x0201e8000800040b */
[----:B------:R0:W-:Y:S01]  /*5b20*/  STS.U16 [R2+UR11+0x6c00], R111 ;  /* 0x006c006f02007988 */ /* 0x0001e2000800040b */
[----:B------:R-:W-:Y:S01]  /*5b30*/  FADD R51, R43, R52 ;  /* 0x000000342b337221 */ /* 0x000fe20000000000 */
[----:B------:R-:W-:Y:S02]  /*5b40*/  STTM.x32 tmem[UR14+0xc0], R4 ;  /* 0x0000c004000079ed */ /* 0x000fe400082c000e */
[----:B----4-:R0:W-:Y:S04]  /*5b50*/  STS.U16 [R68+UR11+0x6200], R113 ;  /* 0x0062007144007988 */ /* 0x0101e8000800040b */
[----:B------:R0:W-:Y:S04]  /*5b60*/  STS.U16 [R68+UR11+0x6600], R117 ;  /* 0x0066007544007988 */ /* 0x0001e8000800040b */
[----:B------:R0:W-:Y:S04]  /*5b70*/  STS.U16 [R68+UR11+0x6a00], R115 ;  /* 0x006a007344007988 */ /* 0x0001e8000800040b */
[----:B------:R0:W-:Y:S01]  /*5b80*/  STS.U16 [R68+UR11+0x6e00], R119 ;  /* 0x006e007744007988 */ /* 0x0001e2000800040b */
[----:B------:R-:W-:Y:S01]  /*5b90*/  FMUL R43, R50, 1.4426950216293334961 ;  /* 0x3fb8aa3b322b7820 */ /* 0x000fe20000400000 */
[----:B------:R-:W1:Y:S02]  /*5ba0*/  FENCE.VIEW.ASYNC.T ;  /* 0x00000000000073c6 */ /* 0x000e640000000200 */
[----:B-1----:R-:W-:Y:S06]  /*5bb0*/  BAR.SYNC.DEFER_BLOCKING 0x0 ;  /* 0x0000000000007b1d */ /* 0x002fec0000010000 */
[----:B------:R-:W1:Y:S01]  /*5bc0*/  LDTM.x32 R4, tmem[UR14] ;  /* 0x0000000e000479ee */ /* 0x000e6200082c0000 */
[----:B------:R-:W1:Y:S01]  /*5bd0*/  MUFU.EX2 R43, R43 ;  /* 0x0000002b002b7308 */ /* 0x000e620000000800 */
[----:B------:R-:W-:Y:S01]  /*5be0*/  NOP ;  /* 0x0000000000007918 */ /* 0x000fe20000000000 */
[C---:B-1----:R-:W-:Y:S01]  /*5bf0*/  FMUL R4, R43.reuse, R4 ;  /* 0x000000042b047220 */ /* 0x042fe20000400000 */
        /* <DEDUP_REMOVED lines=31> */
[----:B------:R0:W-:Y:S01]  /*5df0*/  STTM.x32 tmem[UR14], R4 ;  /* 0x00000004000079ed */ /* 0x0001e200082c000e */
[----:B------:R-:W1:Y:S02]  /*5e00*/  FENCE.VIEW.ASYNC.T ;  /* 0x00000000000073c6 */ /* 0x000e640000000200 */
[----:B-1----:R-:W-:Y:S01]  /*5e10*/  BAR.SYNC.DEFER_BLOCKING 0x0 ;  /* 0x0000000000007b1d */ /* 0x002fe20000010000 */
[----:B------:R-:W-:-:S04]  /*5e20*/  FADD R44, R44, R51 ;  /* 0x000000332c2c7221 */ /* 0x000fc80000000000 */
[----:B------:R-:W-:-:S04]  /*5e30*/  FADD R45, R45, R44 ;  /* 0x0000002c2d2d7221 */ /* 0x000fc80000000000 */
[----:B------:R-:W-:-:S04]  /*5e40*/  FADD R45, R46, R45 ;  /* 0x0000002d2e2d7221 */ /* 0x000fc80000000000 */
[----:B------:R-:W-:Y:S01]  /*5e50*/  FADD R48, R48, R45 ;  /* 0x0000002d30307221 */ /* 0x000fe20000000000 */
[----:B------:R1:W-:Y:S06]  /*5e60*/  MEMBAR.ALL.CTA ;  /* 0x0000000000007992 */ /* 0x0003ec0000008000 */
[----:B-1----:R-:W1:Y:S01]  /*5e70*/  FENCE.VIEW.ASYNC.S ;  /* 0x00000000000073c6 */ /* 0x002e620000000000 */
[----:B------:R-:W-:-:S04]  /*5e80*/  FADD R48, R49, R48 ;  /* 0x0000003031307221 */ /* 0x000fc80000000000 */
[----:B------:R-:W-:-:S04]  /*5e90*/  FADD R47, R47, R48 ;  /* 0x000000302f2f7221 */ /* 0x000fc80000000000 */
[----:B------:R-:W-:-:S04]  /*5ea0*/  FADD R36, R36, R47 ;  /* 0x0000002f24247221 */ /* 0x000fc80000000000 */
[----:B------:R-:W-:-:S04]  /*5eb0*/  FADD R37, R37, R36 ;  /* 0x0000002425257221 */ /* 0x000fc80000000000 */
[----:B------:R-:W-:-:S04]  /*5ec0*/  FADD R42, R42, R37 ;  /* 0x000000252a2a7221 */ /* 0x000fc80000000000 */
[----:B------:R-:W-:-:S04]  /*5ed0*/  FADD R41, R41, R42 ;  /* 0x0000002a29297221 */ /* 0x000fc80000000000 */
[----:B------:R-:W-:Y:S01]  /*5ee0*/  FADD R40, R40, R41 ;  /* 0x0000002928287221 */ /* 0x000fe20000000000 */
[----:B------:R-:W-:-:S03]  /*5ef0*/  ULEA UR15, UR29, UR11, 0x3 ;  /* 0x0000000b1d0f7291 */ /* 0x000fc6000f8e18ff */
[----:B------:R-:W-:Y:S01]  /*5f00*/  FADD R39, R39, R40 ;  /* 0x0000002827277221 */ /* 0x000fe20000000000 */
[----:B------:R-:W-:-:S03]  /*5f10*/  UIADD3 UR15, UPT, UPT, UR15, 0x7000, URZ ;  /* 0x000070000f0f7890 */ /* 0x000fc6000fffe0ff */
[----:B------:R-:W-:Y:S01]  /*5f20*/  FADD R38, R38, R39 ;  /* 0x0000002726267221 */ /* 0x000fe20000000000 */
[----:B------:R-:W-:Y:S01]  /*5f30*/  UMOV UR5, UR6 ;  /* 0x0000000600057c82 */ /* 0x000fe20008000000 */
[----:B-1----:R-:W-:Y:S06]  /*5f40*/  BAR.SYNC.DEFER_BLOCKING 0x0 ;  /* 0x0000000000007b1d */ /* 0x002fec0000010000 */
[----:B------:R-:W-:Y:S05]  /*5f50*/  BRA.U UP1, `(.L_x_16) ;  /* 0x0000000101a07547 */ /* 0x000fea000b800000 */
[----:B------:R-:W-:Y:S02]  /*5f60*/  UIADD3 UR49, UPT, UPT, UR12, 0xc8, URZ ;  /* 0x000000c80c317890 */ /* 0x000fe4000fffe0ff */
[----:B------:R-:W-:Y:S02]  /*5f70*/  UIADD3 UR58, UPT, UPT, UR12, 0xd0, URZ ;  /* 0x000000d00c3a7890 */ /* 0x000fe4000fffe0ff */
[----:B------:R-:W-:Y:S02]  /*5f80*/  UIADD3 UR59, UPT, UPT, UR12, 0xd8, URZ ;  /* 0x000000d80c3b7890 */ /* 0x000fe4000fffe0ff */
[----:B------:R-:W-:Y:S02]  /*5f90*/  UIADD3 UR60, UPT, UPT, UR12, 0x20, URZ ;  /* 0x000000200c3c7890 */ /* 0x000fe4000fffe0ff */
[----:B------:R-:W-:Y:S02]  /*5fa0*/  UIADD3 UR61, UPT, UPT, UR12, 0xe0, URZ ;  /* 0x000000e00c3d7890 */ /* 0x000fe4000fffe0ff */
[----:B------:R-:W-:-:S02]  /*5fb0*/  UIADD3 UR62, UPT, UPT, UR12, 0x20, URZ ;  /* 0x000000200c3e7890 */ /* 0x000fc4000fffe0ff */
[----:B------:R-:W-:Y:S02]  /*5fc0*/  UIADD3 UR63, UPT, UPT, UR12, 0xe8, URZ ;  /* 0x000000e80c3f7890 */ /* 0x000fe4000fffe0ff */
[----:B------:R-:W-:Y:S02]  /*5fd0*/  UIADD3 UR64, UPT, UPT, UR12, 0x20, URZ ;  /* 0x000000200c407890 */ /* 0x000fe4000fffe0ff */
[----:B------:R-:W-:Y:S01]  /*5fe0*/  UIADD3 UR65, UPT, UPT, UR12, 0xf0, URZ ;  /* 0x000000f00c417890 */ /* 0x000fe2000fffe0ff */
[----:B------:R-:W-:Y:S01]  /*5ff0*/  UMOV UR8, 0x0 ;  /* 0x0000000000087882 */ /* 0x000fe20000000000 */
[----:B------:R-:W-:Y:S01]  /*6000*/  UMOV UR9, 0x8080010 ;  /* 0x0808001000097882 */ /* 0x000fe20000000000 */
[----:B------:R-:W-:Y:S02]  /*6010*/  UIADD3 UR66, UPT, UPT, UR12, 0x20, URZ ;  /* 0x000000200c427890 */ /* 0x000fe4000fffe0ff */
[----:B------:R1:W-:Y:S01]  /*6020*/  UTCHMMA tmem[UR24], gdesc[UR20], tmem[UR12], tmem[UR8], idesc[UR9], UPT ;  /* 0x00ff0814180079ea */ /* 0x0003e2000b80000c */
[----:B------:R-:W-:Y:S01]  /*6030*/  UIADD3 UR67, UPT, UPT, UR12, 0xf8, URZ ;  /* 0x000000f80c437890 */ /* 0x000fe2000fffe0ff */
[----:B------:R-:W-:Y:S01]  /*6040*/  UMOV UR32, 0x0 ;  /* 0x0000000000207882 */ /* 0x000fe20000000000 */
        /* <DEDUP_REMOVED lines=25> */
.L_x_16:
[----:B------:R-:W-:Y:S01]  /*61e0*/  UIADD3 UR29, UPT, UPT, UR29, 0x1, URZ ;  /* 0x000000011d1d7890 */ /* 0x000fe2000fffe0ff */
[----:B------:R-:W-:Y:S01]  /*61f0*/  FFMA R70, R43, R70, R38 ;  /* 0x000000462b467223 */ /* 0x000fe20000000026 */
[----:B------:R-:W-:Y:S01]  /*6200*/  UIADD3 UR4, UPT, UPT, UR4, 0x40, URZ ;  /* 0x0000004004047890 */ /* 0x000fe2000fffe0ff */
[----:B------:R-:W-:Y:S01]  /*6210*/  IADD3 R3, PT, PT, R3, UR25, RZ ;  /* 0x0000001903037c10 */ /* 0x000fe2000fffe0ff */
[----:B------:R-:W-:Y:S01]  /*6220*/  UISETP.GT.AND UP2, UPT, UR29, 0x1, UPT ;  /* 0x000000011d00788c */ /* 0x000fe2000bf44270 */
[----:B------:R-:W-:Y:S02]  /*6230*/  IADD3 R71, PT, PT, R72, R71, RZ ;  /* 0x0000004748477210 */ /* 0x000fe40007ffe0ff */
[----:B0-----:R-:W-:Y:S01]  /*6240*/  MOV R73, UR5 ;  /* 0x0000000500497c02 */ /* 0x001fe20008000f00 */
[----:B-1----:R-:W-:Y:S01]  /*6250*/  USEL UR6, URZ, 0x1, !UP2 ;  /* 0x00000001ff067887 */ /* 0x002fe2000d000000 */
[----:B------:R-:W-:Y:S01]  /*6260*/  MOV R106, R69 ;  /* 0x00000045006a7202 */ /* 0x000fe20000000f00 */
[----:B------:R-:W-:-:S02]  /*6270*/  USEL UR29, UR29, URZ, !UP2 ;  /* 0x000000ff1d1d7287 */ /* 0x000fc4000d000000 */
[----:B------:R-:W-:Y:S02]  /*6280*/  UISETP.GE.AND UP2, UPT, UR4, UR17, UPT ;  /* 0x000000110400728c */ /* 0x000fe4000bf46270 */
[----:B------:R-:W-:-:S07]  /*6290*/  ULOP3.LUT UR6, UR5, UR6, URZ, 0x3c, !UPT ;  /* 0x0000000605067292 */ /* 0x000fce000f8e3cff */
[----:B------:R-:W-:Y:S05]  /*62a0*/  BRA.U !UP2, `(.L_x_17) ;  /* 0xffffffdd0a047547 */ /* 0x000fea000b83ffff */
.L_x_12:
[C---:B------:R-:W-:Y:S01]  /*62b0*/  FMUL R2, R70.reuse, 8388608 ;  /* 0x4b00000046027820 */ /* 0x040fe20000400000 */
[C---:B------:R-:W-:Y:S01]  /*62c0*/  FSETP.GEU.AND P5, PT, R70.reuse, 1.175494350822287508e-38, PT ;  /* 0x008000004600780b */ /* 0x040fe20003fae000 */
[----:B-1----:R-:W1:Y:S01]  /*62d0*/  LDCU UR4, c[0x0][0x3f0] ;  /* 0x00007e00ff0477ac */ /* 0x002e620008000800 */
[----:B0-----:R-:W-:Y:S01]  /*62e0*/  HFMA2 R5, -RZ, RZ, 1.443359375, -0.2030029296875 ;  /* 0x3dc6b27fff057431 */ /* 0x001fe200000001ff */
[----:B------:R-:W-:Y:S02]  /*62f0*/  FSETP.GEU.AND P2, PT, |R70|, 1.175494350822287508e-38, PT ;  /* 0x008000004600780b */ /* 0x000fe40003f4e200 */
[----:B------:R-:W-:Y:S01]  /*6300*/  FSEL R42, R2, R70, !P5 ;  /* 0x00000046022a7208 */ /* 0x000fe20006800000 */
[----:B------:R-:W0:Y:S01]  /*6310*/  LDCU.64 UR6, c[0x0][0x3e0] ;  /* 0x00007c00ff0677ac */ /* 0x000e220008000a00 */
[----:B------:R-:W-:Y:S02]  /*6320*/  FSETP.GT.AND P3, PT, |R70|, 8.50705917302346158658e+37, PT ;  /* 0x7e8000004600780b */ /* 0x000fe40003f64200 */
[----:B------:R-:W-:-:S04]  /*6330*/  IADD3 R2, PT, PT, R42, -0x3f3504f3, RZ ;  /* 0xc0cafb0d2a027810 */ /* 0x000fc80007ffe0ff */
[----:B------:R-:W-:-:S04]  /*6340*/  LOP3.LUT R3, R2, 0xff800000, RZ, 0xc0, !PT ;  /* 0xff80000002037812 */ /* 0x000fc800078ec0ff */
[----:B------:R-:W-:Y:S01]  /*6350*/  IADD3 R2, PT, PT, R42, -R3, RZ ;  /* 0x800000032a027210 */ /* 0x000fe20007ffe0ff */
[----:B-1----:R-:W-:-:S04]  /*6360*/  UISETP.GE.AND UP0, UPT, UR4, 0x1, UPT ;  /* 0x000000010400788c */ /* 0x002fc8000bf06270 */
[----:B------:R-:W-:-:S04]  /*6370*/  FADD R36, R2, -1 ;  /* 0xbf80000002247421 */ /* 0x000fc80000000000 */
[----:B------:R-:W-:-:S04]  /*6380*/  FFMA.FTZ R5, R36, R5, -0.16845393180847167969 ;  /* 0xbe2c7f3024057423 */ /* 0x000fc80000010005 */
[----:B------:R-:W-:-:S04]  /*6390*/  FFMA.FTZ R5, R36, R5, 0.1716887056827545166 ;  /* 0x3e2fcf2a24057423 */ /* 0x000fc80000010005 */
[----:B------:R-:W-:-:S04]  /*63a0*/  FFMA.FTZ R5, R36, R5, -0.17900948226451873779 ;  /* 0xbe374e4324057423 */ /* 0x000fc80000010005 */
[----:B------:R-:W-:-:S04]  /*63b0*/  FFMA.FTZ R5, R36, R5, 0.20512372255325317383 ;  /* 0x3e520bf424057423 */ /* 0x000fc80000010005 */
[----:B------:R-:W-:Y:S01]  /*63c0*/  FFMA.FTZ R5, R36, R5, -0.24046532809734344482 ;  /* 0xbe763c8b24057423 */ /* 0x000fe20000010005 */
[----:B0-----:R-:W-:Y:S06]  /*63d0*/  BRA.U !UP0, `(.L_x_18) ;  /* 0x0000000108107547 */ /* 0x001fec000b800000 */
[----:B------:R-:W-:-:S06]  /*63e0*/  USHF.L.U32 UR5, UR5, 0x1f, URZ ;  /* 0x0000001f05057899 */ /* 0x000fcc00080006ff */
[----:B------:R-:W-:-:S04]  /*63f0*/  MOV R2, UR5 ;  /* 0x0000000500027c02 */ /* 0x000fc80008000f00 */
[----:B------:R-:W0:Y:S02]  /*6400*/  SYNCS.PHASECHK.TRANS64.TRYWAIT P4, [UR15], R2 ;  /* 0x00000002ff0075a7 */ /* 0x000e24000808110f */
[----:B0-----:R-:W-:Y:S05]  /*6410*/  @!P4 BRA `(.L_x_19) ;  /* 0x0000001400b8c947 */ /* 0x001fea0003800000 */
.L_x_18:
[----:B------:R-:W-:Y:S01]  /*6420*/  BAR.SYNC.DEFER_BLOCKING 0x0 ;  /* 0x0000000000007b1d */ /* 0x000fe20000010000 */
[----:B------:R-:W-:Y:S01]  /*6430*/  FFMA.FTZ R5, R36, R5, 0.28857114911079406738 ;  /* 0x3e93bf9924057423 */ /* 0x000fe20000010005 */
[----:B------:R-:W-:Y:S01]  /*6440*/  @P3 FMUL R70, R70, 0.25 ;  /* 0x3e80000046463820 */ /* 0x000fe20000400000 */
[----:B------:R-:W-:Y:S01]  /*6450*/  ISETP.GE.U32.AND P6, PT, R42, 0x7f800000, PT ;  /* 0x7f8000002a00780c */ /* 0x000fe20003fc6070 */
[----:B------:R-:W-:Y:S01]  /*6460*/  UIMAD UR4, UR10, UR6, URZ ;  /* 0x000000060a0472a4 */ /* 0x000fe2000f8e02ff */
[----:B------:R-:W-:Y:S01]  /*6470*/  FFMA.FTZ R37, R36, R5, -0.36067417263984680176 ;  /* 0xbeb8aa4924257423 */ /* 0x000fe20000010005 */
[----:B------:R-:W-:Y:S02]  /*6480*/  @!P2 FMUL R70, R70, 16777216 ;  /* 0x4b8000004646a820 */ /* 0x000fe40000400000 */
[----:B------:R-:W0:Y:S01]  /*6490*/  LDC.64 R40, c[0x0][0x398] ;  /* 0x0000e600ff287b82 */ /* 0x000e220000000a00 */
[----:B------:R-:W-:Y:S01]  /*64a0*/  FSEL R2, RZ, -23, P5 ;  /* 0xc1b80000ff027808 */ /* 0x000fe20002800000 */
[----:B------:R-:W-:Y:S01]  /*64b0*/  FFMA.FTZ R37, R36, R37, 0.48089820146560668945 ;  /* 0x3ef6384a24257423 */ /* 0x000fe20000010025 */
[----:B------:R-:W1:Y:S01]  /*64c0*/  MUFU.RCP R95, R70 ;  /* 0x00000046005f7308 */ /* 0x000e620000001000 */
[----:B------:R-:W-:Y:S01]  /*64d0*/  I2FP.F32.S32 R3, R3 ;  /* 0x0000000300037245 */ /* 0x000fe20000201400 */
[----:B------:R-:W-:-:S02]  /*64e0*/  IMAD R38, R0, UR7, RZ ;  /* 0x0000000700267c24 */ /* 0x000fc4000f8e02ff */
[C---:B------:R-:W-:Y:S01]  /*64f0*/  FFMA.FTZ R37, R36.reuse, R37, -0.72134751081466674805 ;  /* 0xbf38aa3b24257423 */ /* 0x040fe20000010025 */
[----:B------:R-:W-:Y:S01]  /*6500*/  USHF.L.U32 UR5, UR4, 0x1, URZ ;  /* 0x0000000104057899 */ /* 0x000fe200080006ff */
[----:B------:R-:W-:Y:S02]  /*6510*/  FFMA.FTZ R2, R3, 1.1920928955078125e-07, R2 ;  /* 0x3400000003027823 */ /* 0x000fe40000010002 */
[----:B------:R-:W-:Y:S01]  /*6520*/  FMUL R37, R36, R37 ;  /* 0x0000002524257220 */ /* 0x000fe20000400000 */
[C---:B------:R-:W-:Y:S01]  /*6530*/  SHF.L.U32 R3, R38.reuse, 0x1, RZ ;  /* 0x0000000126037819 */ /* 0x040fe200000006ff */
[----:B------:R-:W-:-:S04]  /*6540*/  IMAD.HI R38, R38, 0x2, RZ ;  /* 0x0000000226267827 */ /* 0x000fc800078e02ff */
[C---:B------:R-:W-:Y:S01]  /*6550*/  FMUL R37, R36.reuse, R37 ;  /* 0x0000002524257220 */ /* 0x040fe20000400000 */
[----:B------:R-:W2:Y:S02]  /*6560*/  @!P1 SYNCS.CCTL.IV [UR11+0x7000] ;  /* 0x00700000ff0099b1 */ /* 0x000ea4000800000b */
[----:B--2---:R-:W-:Y:S01]  /*6570*/  BAR.SYNC.DEFER_BLOCKING 0x0 ;  /* 0x0000000000007b1d */ /* 0x004fe20000010000 */
[----:B------:R-:W-:-:S04]  /*6580*/  FFMA.FTZ R37, R36, 1.4426950216293334961, R37 ;  /* 0x3fb8aa3b24257823 */ /* 0x000fc80000010025 */
[----:B------:R-:W-:Y:S01]  /*6590*/  FADD R37, R2, R37 ;  /* 0x0000002502257221 */ /* 0x000fe20000000000 */
[----:B0-----:R-:W-:Y:S01]  /*65a0*/  IADD3 R2, P4, P5, R3, UR5, R40 ;  /* 0x0000000503027c10 */ /* 0x001fe2000fd9e028 */
[----:B------:R-:W-:Y:S01]  /*65b0*/  UIMAD.WIDE UR4, UR4, 0x2, URZ ;  /* 0x00000002040478a5 */ /* 0x000fe2000f8e02ff */
[----:B------:R-:W0:Y:S01]  /*65c0*/  LDTM.x32 R4, tmem[UR14] ;  /* 0x0000000e000479ee */ /* 0x000e2200082c0000 */
[----:B------:R-:W-:-:S05]  /*65d0*/  @P6 MOV R3, 0x7f800000 ;  /* 0x7f80000000036802 */ /* 0x000fca0000000f00 */
[C---:B------:R-:W-:Y:S01]  /*65e0*/  @P6 FFMA.FTZ R37, R42.reuse, R3, +INF ;  /* 0x7f8000002a256423 */ /* 0x040fe20000010003 */
[----:B------:R-:W-:Y:S02]  /*65f0*/  FSETP.NEU.AND P6, PT, R42, RZ, PT ;  /* 0x000000ff2a00720b */ /* 0x000fe40003fcd000 */
[----:B------:R-:W-:Y:S01]  /*6600*/  IADD3.X R3, PT, PT, R38, UR5, R41, P4, P5 ;  /* 0x0000000526037c10 */ /* 0x000fe2000a7ea429 */
[----:B------:R-:W2:Y:S01]  /*6610*/  LDCU UR4, c[0x0][0x3ec] ;  /* 0x00007d80ff0477ac */ /* 0x000ea20008000800 */
[----:B------:R-:W3:Y:S01]  /*6620*/  @!P1 SYNCS.CCTL.IV [UR11+0x7008] ;  /* 0x00700800ff0099b1 */ /* 0x000ee2000800000b */
[----:B------:R-:W-:Y:S01]  /*6630*/  NOP ;  /* 0x0000000000007918 */ /* 0x000fe20000000000 */
[----:B0-----:R-:W-:Y:S01]  /*6640*/  @P3 FMUL R4, R4, 0.25 ;  /* 0x3e80000004043820 */ /* 0x001fe20000400000 */
[----:B------:R-:W-:Y:S01]  /*6650*/  @P3 FMUL R5, R5, 0.25 ;  /* 0x3e80000005053820 */ /* 0x000fe20000400000 */
[----:B------:R-:W-:Y:S01]  /*6660*/  @P3 FMUL R6, R6, 0.25 ;  /* 0x3e80000006063820 */ /* 0x000fe20000400000 */
[----:B------:R-:W-:Y:S01]  /*6670*/  @P3 FMUL R7, R7, 0.25 ;  /* 0x3e80000007073820 */ /* 0x000fe20000400000 */
[----:B------:R-:W-:Y:S01]  /*6680*/  @!P2 FMUL R4, R4, 16777216 ;  /* 0x4b8000000404a820 */ /* 0x000fe20000400000 */
[----:B------:R-:W-:Y:S01]  /*6690*/  @!P2 FMUL R5, R5, 16777216 ;  /* 0x4b8000000505a820 */ /* 0x000fe20000400000 */
[----:B------:R-:W-:Y:S01]  /*66a0*/  @P3 FMUL R15, R15, 0.25 ;  /* 0x3e8000000f0f3820 */ /* 0x000fe20000400000 */
[----:B------:R-:W-:Y:S01]  /*66b0*/  @!P2 FMUL R6, R6, 16777216 ;  /* 0x4b8000000606a820 */ /* 0x000fe20000400000 */
[C---:B-1----:R-:W-:Y:S01]  /*66c0*/  FMUL R4, R95.reuse, R4 ;  /* 0x000000045f047220 */ /* 0x042fe20000400000 */
[----:B------:R-:W-:Y:S01]  /*66d0*/  FMUL R5, R95, R5 ;  /* 0x000000055f057220 */ /* 0x000fe20000400000 */
[----:B------:R-:W-:Y:S01]  /*66e0*/  @!P2 FMUL R7, R7, 16777216 ;  /* 0x4b8000000707a820 */ /* 0x000fe20000400000 */
[----:B------:R-:W-:Y:S01]  /*66f0*/  @P3 FMUL R13, R13, 0.25 ;  /* 0x3e8000000d0d3820 */ /* 0x000fe20000400000 */
[----:B------:R-:W-:Y:S01]  /*6700*/  @P3 FMUL R17, R17, 0.25 ;  /* 0x3e80000011113820 */ /* 0x000fe20000400000 */
[----:B------:R-:W-:Y:S01]  /*6710*/  @!P2 FMUL R15, R15, 16777216 ;  /* 0x4b8000000f0fa820 */ /* 0x000fe20000400000 */
[----:B------:R-:W-:Y:S01]  /*6720*/  F2FP.F16.F32.PACK_AB R4, R5, R4 ;  /* 0x000000040504723e */ /* 0x000fe200000000ff */
[C---:B------:R-:W-:Y:S01]  /*6730*/  FMUL R96, R95.reuse, R6 ;  /* 0x000000065f607220 */ /* 0x040fe20000400000 */
[----:B------:R-:W0:Y:S01]  /*6740*/  LDC R5, c[0x0][0x3e8] ;  /* 0x0000fa00ff057b82 */ /* 0x000e220000000800 */
[----:B------:R-:W-:Y:S01]  /*6750*/  FMUL R7, R95, R7 ;  /* 0x000000075f077220 */ /* 0x000fe20000400000 */
[----:B------:R-:W-:Y:S01]  /*6760*/  @P3 FMUL R16, R16, 0.25 ;  /* 0x3e80000010103820 */ /* 0x000fe20000400000 */
[----:B------:R-:W-:Y:S01]  /*6770*/  @P3 FMUL R25, R25, 0.25 ;  /* 0x3e80000019193820 */ /* 0x000fe20000400000 */
[----:B------:R-:W-:Y:S01]  /*6780*/  @P3 FMUL R14, R14, 0.25 ;  /* 0x3e8000000e0e3820 */ /* 0x000fe20000400000 */
[----:B------:R-:W-:Y:S01]  /*6790*/  @P3 FMUL R19, R19, 0.25 ;  /* 0x3e80000013133820 */ /* 0x000fe20000400000 */
[----:B------:R-:W-:Y:S01]  /*67a0*/  FSEL R6, R37, -INF , P6 ;  /* 0xff80000025067808 */ /* 0x000fe20003000000 */
[----:B------:R-:W-:Y:S01]  /*67b0*/  @!P2 FMUL R13, R13, 16777216 ;  /* 0x4b8000000d0da820 */ /* 0x000fe20000400000 */
[----:B------:R-:W-:Y:S01]  /*67c0*/  @!P2 FMUL R17, R17, 16777216 ;  /* 0x4b8000001111a820 */ /* 0x000fe20000400000 */
[----:B------:R-:W-:Y:S01]  /*67d0*/  @P3 FMUL R9, R9, 0.25 ;  /* 0x3e80000009093820 */ /* 0x000fe20000400000 */
[----:B------:R-:W-:Y:S01]  /*67e0*/  @P3 FMUL R12, R12, 0.25 ;  /* 0x3e8000000c0c3820 */ /* 0x000fe20000400000 */
[----:B------:R-:W-:Y:S01]  /*67f0*/  @P3 FMUL R18, R18, 0.25 ;  /* 0x3e80000012123820 */ /* 0x000fe20000400000 */
[----:B------:R-:W-:Y:S01]  /*6800*/  @P3 FMUL R23, R23, 0.25 ;  /* 0x3e80000017173820 */ /* 0x000fe20000400000 */
[----:B------:R-:W-:Y:S01]  /*6810*/  FMUL R77, R95, R15 ;  /* 0x0000000f5f4d7220 */ /* 0x000fe20000400000 */
[----:B------:R-:W-:Y:S01]  /*6820*/  @!P2 FMUL R16, R16, 16777216 ;  /* 0x4b8000001010a820 */ /* 0x000fe20000400000 */
[----:B------:R-:W-:Y:S01]  /*6830*/  @!P2 FMUL R25, R25, 16777216 ;  /* 0x4b8000001919a820 */ /* 0x000fe20000400000 */
[----:B------:R-:W-:Y:S01]  /*6840*/  F2FP.F16.F32.PACK_AB R96, R7, R96 ;  /* 0x000000600760723e */ /* 0x000fe200000000ff */
[----:B------:R-:W-:Y:S01]  /*6850*/  @P3 FMUL R22, R22, 0.25 ;  /* 0x3e80000016163820 */ /* 0x000fe20000400000 */
[----:B------:R-:W-:Y:S01]  /*6860*/  @P3 FMUL R31, R31, 0.25 ;  /* 0x3e8000001f1f3820 */ /* 0x000fe20000400000 */
[----:B------:R-:W-:Y:S01]  /*6870*/  @!P2 FMUL R14, R14, 16777216 ;  /* 0x4b8000000e0ea820 */ /* 0x000fe20000400000 */
[----:B------:R-:W-:Y:S01]  /*6880*/  @!P2 FMUL R19, R19, 16777216 ;  /* 0x4b8000001313a820 */ /* 0x000fe20000400000 */
[----:B------:R-:W-:Y:S01]  /*6890*/  @P3 FMUL R8, R8, 0.25 ;  /* 0x3e80000008083820 */ /* 0x000fe20000400000 */
[----:B------:R-:W-:Y:S01]  /*68a0*/  @P3 FMUL R10, R10, 0.25 ;  /* 0x3e8000000a0a3820 */ /* 0x000fe20000400000 */
[----:B------:R-:W-:Y:S01]  /*68b0*/  @P3 FMUL R11, R11, 0.25 ;  /* 0x3e8000000b0b3820 */ /* 0x000fe20000400000 */
[----:B0-----:R-:W-:-:S02]  /*68c0*/  IMAD R117, R5, 0x30, RZ ;  /* 0x0000003005757824 */ /* 0x001fc400078e02ff */
[----:B------:R-:W-:Y:S01]  /*68d0*/  @P3 FMUL R20, R20, 0.25 ;  /* 0x3e80000014143820 */ /* 0x000fe20000400000 */
[----:B------:R-:W-:Y:S02]  /*68e0*/  IMAD R15, R5, 0xc, RZ ;  /* 0x0000000c050f7824 */ /* 0x000fe400078e02ff */
[----:B------:R-:W-:Y:S01]  /*68f0*/  @P3 FMUL R21, R21, 0.25 ;  /* 0x3e80000015153820 */ /* 0x000fe20000400000 */
[----:B------:R-:W-:Y:S02]  /*6900*/  IMAD R7, R5, 0x18, RZ ;  /* 0x0000001805077824 */ /* 0x000fe400078e02ff */
[----:B------:R-:W-:Y:S01]  /*6910*/  @P3 FMUL R24, R24, 0.25 ;  /* 0x3e80000018183820 */ /* 0x000fe20000400000 */
        /* <DEDUP_REMOVED lines=9> */
[C---:B------:R-:W-:Y:S01]  /*69b0*/  FMUL R75, R95.reuse, R13 ;  /* 0x0000000d5f4b7220 */ /* 0x040fe20000400000 */
[----:B------:R-:W-:Y:S01]  /*69c0*/  FMUL R79, R95, R17 ;  /* 0x000000115f4f7220 */ /* 0x000fe20000400000 */
[----:B------:R-:W-:Y:S01]  /*69d0*/  FFMA R69, R6, 0.69314718246459960938, R69 ;  /* 0x3f31721806457823 */ /* 0x000fe20000000045 */
[----:B------:R-:W-:Y:S01]  /*69e0*/  @!P2 FMUL R9, R9, 16777216 ;  /* 0x4b8000000909a820 */ /* 0x000fe20000400000 */
[----:B------:R-:W-:Y:S01]  /*69f0*/  @!P2 FMUL R12, R12, 16777216 ;  /* 0x4b8000000c0ca820 */ /* 0x000fe20000400000 */
[----:B------:R-:W-:Y:S01]  /*6a00*/  @!P2 FMUL R18, R18, 16777216 ;  /* 0x4b8000001212a820 */ /* 0x000fe20000400000 */
[----:B------:R-:W-:Y:S01]  /*6a10*/  @!P2 FMUL R23, R23, 16777216 ;  /* 0x4b8000001717a820 */ /* 0x000fe20000400000 */
[----:B------:R-:W-:Y:S01]  /*6a20*/  IMAD R13, R5, 0x6, RZ ;  /* 0x00000006050d7824 */ /* 0x000fe200078e02ff */
[----:B------:R-:W-:Y:S01]  /*6a30*/  IADD3 R6, P3, PT, R117, R2, RZ ;  /* 0x0000000275067210 */ /* 0x000fe20007f7e0ff */
[----:B------:R-:W-:-:S02]  /*6a40*/  IMAD R17, R5, 0x24, RZ ;  /* 0x0000002405117824 */ /* 0x000fc400078e02ff */
[C---:B------:R-:W-:Y:S01]  /*6a50*/  FMUL R76, R95.reuse, R16 ;  /* 0x000000105f4c7220 */ /* 0x040fe20000400000 */
[----:B------:R-:W-:Y:S01]  /*6a60*/  FMUL R87, R95, R25 ;  /* 0x000000195f577220 */ /* 0x000fe20000400000 */
[----:B------:R-:W-:Y:S01]  /*6a70*/  @!P2 FMUL R22, R22, 16777216 ;  /* 0x4b8000001616a820 */ /* 0x000fe20000400000 */
[----:B------:R-:W-:Y:S01]  /*6a80*/  @!P2 FMUL R31, R31, 16777216 ;  /* 0x4b8000001f1fa820 */ /* 0x000fe20000400000 */
[C---:B------:R-:W-:Y:S01]  /*6a90*/  FMUL R74, R95.reuse, R14 ;  /* 0x0000000e5f4a7220 */ /* 0x040fe20000400000 */
[----:B------:R-:W-:Y:S01]  /*6aa0*/  FMUL R81, R95, R19 ;  /* 0x000000135f517220 */ /* 0x000fe20000400000 */
[----:B------:R-:W-:Y:S01]  /*6ab0*/  IMAD R25, R5, 0x14, RZ ;  /* 0x0000001405197824 */ /* 0x000fe200078e02ff */
[-C--:B------:R-:W-:Y:S01]  /*6ac0*/  IADD3 R16, P5, PT, R15, R2.reuse, RZ ;  /* 0x000000020f107210 */ /* 0x080fe20007fbe0ff */
[----:B------:R-:W-:Y:S01]  /*6ad0*/  @!P2 FMUL R8, R8, 16777216 ;  /* 0x4b8000000808a820 */ /* 0x000fe20000400000 */
[----:B------:R-:W-:Y:S01]  /*6ae0*/  IMAD R19, R5, 0x28, RZ ;  /* 0x0000002805137824 */ /* 0x000fe200078e02ff */
[----:B------:R-:W-:Y:S01]  /*6af0*/  IADD3 R14, P6, PT, R7, R2, RZ ;  /* 0x00000002070e7210 */ /* 0x000fe20007fde0ff */
[C---:B------:R-:W-:Y:S01]  /*6b00*/  FMUL R71, R95.reuse, R9 ;  /* 0x000000095f477220 */ /* 0x040fe20000400000 */
[C---:B------:R-:W-:Y:S01]  /*6b10*/  FMUL R72, R95.reuse, R12 ;  /* 0x0000000c5f487220 */ /* 0x040fe20000400000 */
[C---:B------:R-:W-:Y:S01]  /*6b20*/  FMUL R78, R95.reuse, R18 ;  /* 0x000000125f4e7220 */ /* 0x040fe20000400000 */
[----:B------:R-:W-:Y:S01]  /*6b30*/  FMUL R85, R95, R23 ;  /* 0x000000175f557220 */ /* 0x000fe20000400000 */
[----:B------:R-:W-:Y:S01]  /*6b40*/  LEA.HI.X.SX32 R7, R7, R3, 0x1, P3 ;  /* 0x0000000307077211 */ /* 0x000fe200018f0eff */
[----:B------:R-:W-:Y:S01]  /*6b50*/  @!P2 FMUL R11, R11, 16777216 ;  /* 0x4b8000000b0ba820 */ /* 0x000fe20000400000 */
[----:B------:R-:W-:Y:S01]  /*6b60*/  @!P2 FMUL R24, R24, 16777216 ;  /* 0x4b8000001818a820 */ /* 0x000fe20000400000 */
[----:B------:R-:W-:Y:S01]  /*6b70*/  @!P2 FMUL R29, R29, 16777216 ;  /* 0x4b8000001d1da820 */ /* 0x000fe20000400000 */
[C---:B------:R-:W-:Y:S01]  /*6b80*/  LEA R9, R5.reuse, R5, 0x1 ;  /* 0x0000000505097211 */ /* 0x040fe200078e08ff */
[----:B------:R-:W-:Y:S01]  /*6b90*/  IMAD R23, R5, 0xa, RZ ;  /* 0x0000000a05177824 */ /* 0x000fe200078e02ff */
[-C--:B------:R-:W-:Y:S01]  /*6ba0*/  IADD3 R12, P4, PT, R17, R2.reuse, RZ ;  /* 0x00000002110c7210 */ /* 0x080fe20007f9e0ff */
[----:B------:R-:W-:Y:S01]  /*6bb0*/  @!P2 FMUL R10, R10, 16777216 ;  /* 0x4b8000000a0aa820 */ /* 0x000fe20000400000 */
[----:B------:R-:W-:Y:S01]  /*6bc0*/  IADD3 R18, P3, PT, R13, R2, RZ ;  /* 0x000000020d127210 */ /* 0x000fe20007f7e0ff */
[----:B------:R-:W-:Y:S01]  /*6bd0*/  @!P2 FMUL R20, R20, 16777216 ;  /* 0x4b8000001414a820 */ /* 0x000fe20000400000 */
        /* <DEDUP_REMOVED lines=8> */
[C---:B------:R-:W-:Y:S01]  /*6c60*/  FMUL R82, R95.reuse, R22 ;  /* 0x000000165f527220 */ /* 0x040fe20000400000 */
[----:B------:R-:W-:Y:S01]  /*6c70*/  FMUL R93, R95, R31 ;  /* 0x0000001f5f5d7220 */ /* 0x000fe20000400000 */
[----:B------:R-:W-:Y:S01]  /*6c80*/  LEA.HI.X.SX32 R17, R13, R3, 0x1, P5 ;  /* 0x000000030d117211 */ /* 0x000fe200028f0eff */
[----:B------:R-:W-:Y:S01]  /*6c90*/  @!P2 FMUL R35, R35, 16777216 ;  /* 0x4b8000002323a820 */ /* 0x000fe20000400000 */
[----:B------:R-:W-:Y:S01]  /*6ca0*/  FMUL R68, R95, R8 ;  /* 0x000000085f447220 */ /* 0x000fe20000400000 */
[----:B------:R-:W-:Y:S01]  /*6cb0*/  IMAD R31, R5, 0x1c, RZ ;  /* 0x0000001c051f7824 */ /* 0x000fe200078e02ff */
[-C--:B------:R-:W-:Y:S01]  /*6cc0*/  IADD3 R22, P5, PT, R25, R2.reuse, RZ ;  /* 0x0000000219167210 */ /* 0x080fe20007fbe0ff */
[----:B------:R-:W-:Y:S01]  /*6cd0*/  FMUL R73, R95, R11 ;  /* 0x0000000b5f497220 */ /* 0x000fe20000400000 */
[----:B------:R-:W-:Y:S01]  /*6ce0*/  IADD3 R8, P1, PT, R19, R2, RZ ;  /* 0x0000000213087210 */ /* 0x000fe20007f3e0ff */
[C---:B------:R-:W-:Y:S01]  /*6cf0*/  FMUL R84, R95.reuse, R24 ;  /* 0x000000185f547220 */ /* 0x040fe20000400000 */
[----:B------:R-:W-:Y:S01]  /*6d00*/  FMUL R91, R95, R29 ;  /* 0x0000001d5f5b7220 */ /* 0x000fe20000400000 */
[----:B------:R-:W-:Y:S01]  /*6d10*/  LEA.HI.X.SX32 R19, R9, R3, 0x1, P3 ;  /* 0x0000000309137211 */ /* 0x000fe200018f0eff */
        /* <DEDUP_REMOVED lines=9> */
[----:B------:R-:W-:Y:S01]  /*6db0*/  FMUL R94, R95, R34 ;  /* 0x000000225f5e7220 */ /* 0x000fe20000400000 */
[C---:B------:R-:W-:Y:S01]  /*6dc0*/  LEA R11, R5.reuse, R5, 0x2 ;  /* 0x00000005050b7211 */ /* 0x040fe200078e10ff */
[----:B------:R-:W-:Y:S01]  /*6dd0*/  IMAD R123, R5, 0x38, RZ ;  /* 0x00000038057b7824 */ /* 0x000fe200078e02ff */
[----:B------:R-:W-:Y:S01]  /*6de0*/  IADD3 R24, P3, PT, R23, R2, RZ ;  /* 0x0000000217187210 */ /* 0x000fe20007f7e0ff */
[----:B------:R-:W-:-:S02]  /*6df0*/  IMAD R29, R5, 0xe, RZ ;  /* 0x0000000e051d7824 */ /* 0x000fc400078e02ff */
[----:B------:R-:W-:Y:S01]  /*6e00*/  FMUL R95, R95, R35 ;  /* 0x000000235f5f7220 */ /* 0x000fe20000400000 */
[-C--:B------:R-:W-:Y:S01]  /*6e10*/  LEA.HI.X.SX32 R23, R23, R3.reuse, 0x1, P5 ;  /* 0x0000000317177211 */ /* 0x080fe200028f0eff */
[----:B------:R-:W-:Y:S01]  /*6e20*/  IMAD R35, R5, 0x12, RZ ;  /* 0x0000001205237824 */ /* 0x000fe200078e02ff */
[-C--:B------:R-:W-:Y:S01]  /*6e30*/  IADD3 R28, P5, PT, R31, R2.reuse, RZ ;  /* 0x000000021f1c7210 */ /* 0x080fe20007fbe0ff */
[----:B------:R-:W-:Y:S01]  /*6e40*/  IMAD R113, R5, 0x2c, RZ ;  /* 0x0000002c05717824 */ /* 0x000fe200078e02ff */
[-C--:B------:R-:W-:Y:S01]  /*6e50*/  LEA.HI.X.SX32 R9, R25, R3.reuse, 0x1, P1 ;  /* 0x0000000319097211 */ /* 0x080fe200008f0eff */
[----:B------:R-:W-:Y:S01]  /*6e60*/  IMAD R121, R5, 0x34, RZ ;  /* 0x0000003405797824 */ /* 0x000fe200078e02ff */
[----:B------:R-:W-:Y:S01]  /*6e70*/  LEA.HI.X.SX32 R25, R11, R3, 0x1, P3 ;  /* 0x000000030b197211 */ /* 0x000fe200018f0eff */
[----:B------:R-:W-:Y:S01]  /*6e80*/  IMAD R39, R5, 0x16, RZ ;  /* 0x0000001605277824 */ /* 0x000fe200078e02ff */
[-C--:B------:R-:W-:Y:S01]  /*6e90*/  IADD3 R10, P2, PT, R123, R2.reuse, RZ ;  /* 0x000000027b0a7210 */ /* 0x080fe20007f5e0ff */
[----:B------:R-:W-:Y:S01]  /*6ea0*/  IMAD R103, R5, 0x1a, RZ ;  /* 0x0000001a05677824 */ /* 0x000fe200078e02ff */
[-C--:B------:R-:W-:Y:S01]  /*6eb0*/  IADD3 R30, P3, PT, R29, R2.reuse, RZ ;  /* 0x000000021d1e7210 */ /* 0x080fe20007f7e0ff */
[C---:B------:R-:W-:Y:S01]  /*6ec0*/  IMAD R105, R5.reuse, 0x1e, RZ ;  /* 0x0000001e05697824 */ /* 0x040fe200078e02ff */
[C---:B------:R-:W-:Y:S01]  /*6ed0*/  LEA R21, R5.reuse, -R5, 0x3 ;  /* 0x8000000505157211 */ /* 0x040fe200078e18ff */
[----:B------:R-:W-:Y:S01]  /*6ee0*/  IMAD R125, R5, 0x3c, RZ ;  /* 0x0000003c057d7824 */ /* 0x000fe200078e02ff */
[-C--:B------:R-:W-:Y:S01]  /*6ef0*/  LEA.HI.X.SX32 R15, R15, R3.reuse, 0x1, P6 ;  /* 0x000000030f0f7211 */ /* 0x080fe200030f0eff */
[----:B------:R-:W-:Y:S01]  /*6f00*/  IMAD R107, R5, 0x22, RZ ;  /* 0x00000022056b7824 */ /* 0x000fe200078e02ff */
[----:B------:R-:W-:Y:S01]  /*6f10*/  LEA.HI.X.SX32 R29, R29, R3, 0x1, P5 ;  /* 0x000000031d1d7211 */ /* 0x000fe200028f0eff */
[C---:B------:R-:W-:Y:S01]  /*6f20*/  IMAD R33, R5.reuse, 0xb, RZ ;  /* 0x0000000b05217824 */ /* 0x040fe200078e02ff */
[C---:B------:R-:W-:Y:S01]  /*6f30*/  LEA R27, R5.reuse, R5, 0x3 ;  /* 0x00000005051b7211 */ /* 0x040fe200078e18ff */
[----:B------:R-:W-:Y:S01]  /*6f40*/  IMAD R43, R5, 0xd, RZ ;  /* 0x0000000d052b7824 */ /* 0x000fe200078e02ff */
[-C--:B------:R-:W-:Y:S01]  /*6f50*/  IADD3 R20, P6, PT, R113, R2.reuse, RZ ;  /* 0x0000000271147210 */ /* 0x080fe20007fde0ff */
[----:B------:R-:W-:Y:S01]  /*6f60*/  IMAD R111, R5, 0x2a, RZ ;  /* 0x0000002a056f7824 */ /* 0x000fe200078e02ff */
[-C--:B------:R-:W-:Y:S01]  /*6f70*/  IADD3 R34, P5, PT, R35, R2.reuse, RZ ;  /* 0x0000000223227210 */ /* 0x080fe20007fbe0ff */
[----:B------:R-:W-:Y:S01]  /*6f80*/  IMAD R115, R5, 0x2e, RZ ;  /* 0x0000002e05737824 */ /* 0x000fe200078e02ff */
[-C--:B------:R-:W-:Y:S01]  /*6f90*/  IADD3 R26, P1, PT, R121, R2.reuse, RZ ;  /* 0x00000002791a7210 */ /* 0x080fe20007f3e0ff */
[----:B------:R-:W-:Y:S01]  /*6fa0*/  IMAD R109, R5, 0x26, RZ ;  /* 0x00000026056d7824 */ /* 0x000fe200078e02ff */
[-C--:B------:R-:W-:Y:S01]  /*6fb0*/  LEA.HI.X.SX32 R11, R31, R3.reuse, 0x1, P2 ;  /* 0x000000031f0b7211 */ /* 0x080fe200010f0eff */
        /* <DEDUP_REMOVED lines=9> */
[-C--:B------:R-:W-:Y:S01]  /*7050*/  IADD3 R38, P4, PT, R39, R2.reuse, RZ ;  /* 0x0000000227267210 */ /* 0x080fe20007f9e0ff */
[----:B------:R-:W-:Y:S01]  /*7060*/  IMAD R41, R5, 0x13, RZ ;  /* 0x0000001305297824 */ /* 0x000fe200078e02ff */
[-C--:B------:R-:W-:Y:S01]  /*7070*/  IADD3 R42, P6, PT, R103, R2.reuse, RZ ;  /* 0x00000002672a7210 */ /* 0x080fe20007fde0ff */
[----:B------:R-:W-:Y:S01]  /*7080*/  IMAD R51, R5, 0x19, RZ ;  /* 0x0000001905337824 */ /* 0x000fe200078e02ff */
[----:B------:R-:W-:Y:S01]  /*7090*/  LEA.HI.X.SX32 R27, R103, R3, 0x1, P1 ;  /* 0x00000003671b7211 */ /* 0x000fe200008f0eff */
[C---:B------:R-:W-:Y:S01]  /*70a0*/  IMAD R53, R5.reuse, 0x1b, RZ ;  /* 0x0000001b05357824 */ /* 0x040fe200078e02ff */
[CC--:B------:R-:W-:Y:S01]  /*70b0*/  LEA R47, R5.reuse, -R5.reuse, 0x4 ;  /* 0x80000005052f7211 */ /* 0x0c0fe200078e20ff */
[C---:B------:R-:W-:Y:S01]  /*70c0*/  IMAD R55, R5.reuse, 0x1d, RZ ;  /* 0x0000001d05377824 */ /* 0x040fe200078e02ff */
[C---:B------:R-:W-:Y:S01]  /*70d0*/  LEA R37, R5.reuse, R5, 0x4 ;  /* 0x0000000505257211 */ /* 0x040fe200078e20ff */
[----:B------:R-:W-:Y:S01]  /*70e0*/  IMAD R59, R5, 0x3e, RZ ;  /* 0x0000003e053b7824 */ /* 0x000fe200078e02ff */
[-C--:B------:R-:W-:Y:S01]  /*70f0*/  IADD3 R32, P2, PT, R125, R2.reuse, RZ ;  /* 0x000000027d207210 */ /* 0x080fe20007f5e0ff */
[----:B------:R0:W-:Y:S01]  /*7100*/  STG.E.U16 desc[UR30][R2.64], R4 ;  /* 0x0000000402007986 */ /* 0x0001e2000c10151e */
[-C--:B------:R-:W-:Y:S01]  /*7110*/  IADD3 R36, P3, PT, R107, R2.reuse, RZ ;  /* 0x000000026b247210 */ /* 0x080fe20007f7e0ff */
[----:B--2---:R-:W-:Y:S01]  /*7120*/  UIMAD UR4, UR10, UR4, URZ ;  /* 0x000000040a0472a4 */ /* 0x004fe2000f8e02ff */
[----:B------:R-:W-:-:S02]  /*7130*/  IADD3 R46, P1, PT, R105, R2, RZ ;  /* 0x00000002692e7210 */ /* 0x000fc40007f3e0ff */
[-C--:B------:R-:W-:Y:S01]  /*7140*/  LEA.HI.X.SX32 R39, R33, R3.reuse, 0x1, P4 ;  /* 0x0000000321277211 */ /* 0x080fe200020f0eff */
[----:B------:R-:W-:Y:S01]  /*7150*/  USHF.L.U32 UR6, UR4, 0x2, URZ ;  /* 0x0000000204067899 */ /* 0x000fe200080006ff */
[-C--:B------:R-:W-:Y:S01]  /*7160*/  LEA.HI.X.SX32 R43, R43, R3.reuse, 0x1, P6 ;  /* 0x000000032b2b7211 */ /* 0x080fe200030f0eff */
[----:B------:R-:W-:Y:S01]  /*7170*/  UIMAD.WIDE UR4, UR4, 0x4, URZ ;  /* 0x00000004040478a5 */ /* 0x000fe2000f8e02ff */
[-C--:B------:R-:W-:Y:S02]  /*7180*/  IADD3 R44, P4, PT, R111, R2.reuse, RZ ;  /* 0x000000026f2c7210 */ /* 0x080fe40007f9e0ff */
[----:B------:R-:W-:Y:S02]  /*7190*/  IADD3 R48, P6, PT, R115, R2, RZ ;  /* 0x0000000273307210 */ /* 0x000fe40007fde0ff */
[-C--:B------:R-:W-:Y:S02]  /*71a0*/  LEA.HI.X.SX32 R33, R105, R3.reuse, 0x1, P2 ;  /* 0x0000000369217211 */ /* 0x080fe400010f0eff */
[----:B------:R-:W-:-:S02]  /*71b0*/  LEA.HI.X.SX32 R47, R47, R3, 0x1, P1 ;  /* 0x000000032f2f7211 */ /* 0x000fc400008f0eff */
[----:B------:R-:W-:Y:S02]  /*71c0*/  LEA.HI.X.SX32 R37, R37, R3, 0x1, P3 ;  /* 0x0000000325257211 */ /* 0x000fe400018f0eff */
[----:B------:R-:W-:Y:S02]  /*71d0*/  SHF.L.U32 R57, R5, 0x1, RZ ;  /* 0x0000000105397819 */ /* 0x000fe400000006ff */
[-C--:B------:R-:W-:Y:S02]  /*71e0*/  IADD3 R40, P5, PT, R109, R2.reuse, RZ ;  /* 0x000000026d287210 */ /* 0x080fe40007fbe0ff */
[-C--:B------:R-:W-:Y:S02]  /*71f0*/  IADD3 R50, P2, PT, R119, R2.reuse, RZ ;  /* 0x0000000277327210 */ /* 0x080fe40007f5e0ff */
[-C--:B------:R-:W-:Y:S02]  /*7200*/  IADD3 R52, P1, PT, R101, R2.reuse, RZ ;  /* 0x0000000265347210 */ /* 0x080fe40007f3e0ff */
[----:B------:R-:W-:-:S02]  /*7210*/  IADD3 R54, P3, PT, R61, R2, RZ ;  /* 0x000000023d367210 */ /* 0x000fc40007f7e0ff */
[-C--:B------:R-:W-:Y:S02]  /*7220*/  LEA.HI.X.SX32 R45, R45, R3.reuse, 0x1, P4 ;  /* 0x000000032d2d7211 */ /* 0x080fe400020f0eff */
[-C--:B------:R-:W-:Y:S02]  /*7230*/  LEA.HI.X.SX32 R49, R49, R3.reuse, 0x1, P6 ;  /* 0x0000000331317211 */ /* 0x080fe400030f0eff */
[-C--:B------:R-:W-:Y:S02]  /*7240*/  LEA.HI.X.SX32 R41, R41, R3.reuse, 0x1, P5 ;  /* 0x0000000329297211 */ /* 0x080fe400028f0eff */
[-C--:B------:R-:W-:Y:S02]  /*7250*/  IADD3 R58, P4, PT, R57, R2.reuse, RZ ;  /* 0x00000002393a7210 */ /* 0x080fe40007f9e0ff */
[----:B------:R-:W-:Y:S02]  /*7260*/  LEA R60, P6, R5, R2, 0x2 ;  /* 0x00000002053c7211 */ /* 0x000fe400078c10ff */
[----:B------:R-:W-:-:S02]  /*7270*/  LEA.HI.X.SX32 R51, R51, R3, 0x1, P2 ;  /* 0x0000000333337211 */ /* 0x000fc400010f0eff */
[-C--:B------:R-:W-:Y:S02]  /*7280*/  LEA.HI.X.SX32 R53, R53, R3.reuse, 0x1, P1 ;  /* 0x0000000335357211 */ /* 0x080fe400008f0eff */
[----:B------:R-:W-:Y:S02]  /*7290*/  LEA.HI.X.SX32 R55, R55, R3, 0x1, P3 ;  /* 0x0000000337377211 */ /* 0x000fe400018f0eff */
[C---:B------:R-:W-:Y:S02]  /*72a0*/  SHF.L.U32 R63, R5.reuse, 0x2, RZ ;  /* 0x00000002053f7819 */ /* 0x040fe400000006ff */
[C---:B------:R-:W-:Y:S02]  /*72b0*/  SHF.L.U32 R65, R5.reuse, 0x3, RZ ;  /* 0x0000000305417819 */ /* 0x040fe400000006ff */
[C---:B------:R-:W-:Y:S02]  /*72c0*/  SHF.L.U32 R67, R5.reuse, 0x4, RZ ;  /* 0x0000000405437819 */ /* 0x040fe400000006ff */
[----:B------:R-:W-:-:S02]  /*72d0*/  LEA R99, R5, -R5, 0x5 ;  /* 0x8000000505637211 */ /* 0x000fc400078e28ff */
[-C--:B------:R-:W-:Y:S02]  /*72e0*/  IADD3 R56, P5, PT, R59, R2.reuse, RZ ;  /* 0x000000023b387210 */ /* 0x080fe40007fbe0ff */
[CC--:B------:R-:W-:Y:S02]  /*72f0*/  LEA R62, P2, R5.reuse, R2.reuse, 0x3 ;  /* 0x00000002053e7211 */ /* 0x0c0fe400078418ff */
[CC--:B------:R-:W-:Y:S02]  /*7300*/  LEA R64, P1, R5.reuse, R2.reuse, 0x4 ;  /* 0x0000000205407211 */ /* 0x0c0fe400078220ff */
[C---:B------:R-:W-:Y:S02]  /*7310*/  LEA R66, P3, R5.reuse, R2, 0x5 ;  /* 0x0000000205427211 */ /* 0x040fe400078628ff */
[-C--:B------:R-:W-:Y:S02]  /*7320*/  LEA.HI.X.SX32 R59, R5, R3.reuse, 0x1, P4 ;  /* 0x00000003053b7211 */ /* 0x080fe400020f0eff */
[----:B------:R-:W-:-:S02]  /*7330*/  LEA.HI.X.SX32 R61, R57, R3, 0x1, P6 ;  /* 0x00000003393d7211 */ /* 0x000fc400030f0eff */
[----:B0-----:R-:W-:Y:S02]  /*7340*/  PRMT R2, R4, 0x7632, R2 ;  /* 0x0000763204027816 */ /* 0x001fe40000000002 */
[----:B------:R-:W-:Y:S02]  /*7350*/  F2FP.F16.F32.PACK_AB R68, R71, R68 ;  /* 0x000000444744723e */ /* 0x000fe400000000ff */
[-C--:B------:R-:W-:Y:S01]  /*7360*/  LEA.HI.X.SX32 R63, R63, R3.reuse, 0x1, P2 ;  /* 0x000000033f3f7211 */ /* 0x080fe200010f0eff */
[----:B------:R0:W-:Y:S01]  /*7370*/  STG.E.U16 desc[UR30][R58.64], R2 ;  /* 0x000000023a007986 */ /* 0x0001e2000c10151e */
[-C--:B------:R-:W-:Y:S02]  /*7380*/  LEA.HI.X.SX32 R65, R65, R3.reuse, 0x1, P1 ;  /* 0x0000000341417211 */ /* 0x080fe400008f0eff */
[-C--:B------:R-:W-:Y:S01]  /*7390*/  LEA.HI.X.SX32 R67, R67, R3.reuse, 0x1, P3 ;  /* 0x0000000343437211 */ /* 0x080fe200018f0eff */
[----:B------:R-:W-:Y:S01]  /*73a0*/  STG.E.U16 desc[UR30][R60.64], R96 ;  /* 0x000000603c007986 */ /* 0x000fe2000c10151e */
[----:B------:R-:W-:-:S02]  /*73b0*/  LEA.HI.X.SX32 R57, R99, R3, 0x1, P5 ;  /* 0x0000000363397211 */ /* 0x000fc400028f0eff */
[----:B------:R-:W-:Y:S02]  /*73c0*/  PRMT R3, R96, 0x7632, R3 ;  /* 0x0000763260037816 */ /* 0x000fe40000000003 */
[----:B------:R-:W-:Y:S02]  /*73d0*/  PRMT R4, R68, 0x7632, R4 ;  /* 0x0000763244047816 */ /* 0x000fe40000000004 */
[----:B------:R-:W-:Y:S01]  /*73e0*/  F2FP.F16.F32.PACK_AB R70, R73, R70 ;  /* 0x000000464946723e */ /* 0x000fe200000000ff */
[----:B------:R1:W-:Y:S01]  /*73f0*/  STG.E.U16 desc[UR30][R18.64], R3 ;  /* 0x0000000312007986 */ /* 0x0003e2000c10151e */
[----:B------:R-:W-:Y:S02]  /*7400*/  F2FP.F16.F32.PACK_AB R72, R75, R72 ;  /* 0x000000484b48723e */ /* 0x000fe400000000ff */
[----:B0-----:R-:W-:Y:S01]  /*7410*/  PRMT R2, R70, 0x7632, R2 ;  /* 0x0000763246027816 */ /* 0x001fe20000000002 */
[----:B------:R-:W-:Y:S01]  /*7420*/  STG.E.U16 desc[UR30][R62.64], R68 ;  /* 0x000000443e007986 */ /* 0x000fe2000c10151e */
[----:B------:R-:W-:-:S02]  /*7430*/  F2FP.F16.F32.PACK_AB R74, R77, R74 ;  /* 0x0000004a4d4a723e */ /* 0x000fc400000000ff */
[----:B------:R-:W-:Y:S01]  /*7440*/  F2FP.F16.F32.PACK_AB R76, R79, R76 ;  /* 0x0000004c4f4c723e */ /* 0x000fe200000000ff */
[----:B------:R0:W-:Y:S01]  /*7450*/  STG.E.U16 desc[UR30][R24.64], R4 ;  /* 0x0000000418007986 */ /* 0x0001e2000c10151e */
[----:B------:R-:W-:Y:S02]  /*7460*/  F2FP.F16.F32.PACK_AB R78, R81, R78 ;  /* 0x0000004e514e723e */ /* 0x000fe400000000ff */
[----:B------:R-:W-:Y:S01]  /*7470*/  F2FP.F16.F32.PACK_AB R80, R83, R80 ;  /* 0x000000505350723e */ /* 0x000fe200000000ff */
[----:B------:R2:W-:Y:S01]  /*7480*/  STG.E.U16 desc[UR30][R16.64], R70 ;  /* 0x0000004610007986 */ /* 0x0005e2000c10151e */
[----:B-1----:R-:W-:Y:S02]  /*7490*/  PRMT R19, R74, 0x7632, R19 ;  /* 0x000076324a137816 */ /* 0x002fe40000000013 */
[----:B------:R-:W-:Y:S01]  /*74a0*/  F2FP.F16.F32.PACK_AB R82, R85, R82 ;  /* 0x000000525552723e */ /* 0x000fe200000000ff */
[----:B------:R1:W-:Y:S01]  /*74b0*/  STG.E.U16 desc[UR30][R30.64], R2 ;  /* 0x000000021e007986 */ /* 0x0003e2000c10151e */
[----:B------:R-:W-:-:S02]  /*74c0*/  PRMT R18, R80, 0x7632, R18 ;  /* 0x0000763250127816 */ /* 0x000fc40000000012 */
[----:B------:R-:W-:Y:S01]  /*74d0*/  F2FP.F16.F32.PACK_AB R84, R87, R84 ;  /* 0x000000545754723e */ /* 0x000fe200000000ff */
[----:B0-----:R-:W0:Y:S01]  /*74e0*/  LDC.64 R4, c[0x0][0x3a0] ;  /* 0x0000e800ff047b82 */ /* 0x001e220000000a00 */
[----:B------:R-:W-:Y:S01]  /*74f0*/  STG.E.U16 desc[UR30][R64.64], R72 ;  /* 0x0000004840007986 */ /* 0x000fe2000c10151e */
[----:B------:R-:W-:Y:S02]  /*7500*/  F2FP.F16.F32.PACK_AB R86, R89, R86 ;  /* 0x000000565956723e */ /* 0x000fe400000000ff */
[----:B--2---:R-:W-:Y:S02]  /*7510*/  PRMT R17, R72, 0x7632, R17 ;  /* 0x0000763248117816 */ /* 0x004fe40000000011 */
[----:B------:R-:W-:Y:S02]  /*7520*/  F2FP.F16.F32.PACK_AB R88, R91, R88 ;  /* 0x000000585b58723e */ /* 0x000fe400000000ff */
[----:B-1----:R-:W-:Y:S01]  /*7530*/  PRMT R2, R76, 0x7632, R2 ;  /* 0x000076324c027816 */ /* 0x002fe20000000002 */
[----:B------:R-:W-:Y:S01]  /*7540*/  STG.E.U16 desc[UR30][R34.64], R17 ;  /* 0x0000001122007986 */ /* 0x000fe2000c10151e */
[----:B------:R-:W-:-:S02]  /*7550*/  PRMT R24, R86, 0x7632, R24 ;  /* 0x0000763256187816 */ /* 0x000fc40000000018 */
[----:B------:R-:W-:Y:S01]  /*7560*/  PRMT R25, R88, 0x7632, R25 ;  /* 0x0000763258197816 */ /* 0x000fe20000000019 */
[----:B------:R1:W-:Y:S01]  /*7570*/  STG.E.U16 desc[UR30][R22.64], R74 ;  /* 0x0000004a16007986 */ /* 0x0003e2000c10151e */
[----:B------:R-:W-:Y:S02]  /*7580*/  F2FP.F16.F32.PACK_AB R90, R93, R90 ;  /* 0x0000005a5d5a723e */ /* 0x000fe400000000ff */
[C---:B------:R-:W-:Y:S01]  /*7590*/  SHF.L.U32 R3, R0.reuse, 0x2, RZ ;  /* 0x0000000200037819 */ /* 0x040fe200000006ff */
[----:B------:R-:W-:Y:S01]  /*75a0*/  STG.E.U16 desc[UR30][R38.64], R19 ;  /* 0x0000001326007986 */ /* 0x000fe2000c10151e */
[----:B------:R-:W-:Y:S01]  /*75b0*/  F2FP.F16.F32.PACK_AB R92, R97, R92 ;  /* 0x0000005c615c723e */ /* 0x000fe200000000ff */
[----:B------:R-:W-:Y:S01]  /*75c0*/  IMAD.HI R0, R0, 0x4, RZ ;  /* 0x0000000400007827 */ /* 0x000fe200078e02ff */
[----:B------:R-:W-:Y:S01]  /*75d0*/  F2FP.F16.F32.PACK_AB R94, R95, R94 ;  /* 0x0000005e5f5e723e */ /* 0x000fe200000000ff */
[----:B------:R-:W-:Y:S01]  /*75e0*/  STG.E.U16 desc[UR30][R14.64], R76 ;  /* 0x0000004c0e007986 */ /* 0x000fe2000c10151e */
[----:B-1----:R-:W-:-:S03]  /*75f0*/  PRMT R23, R78, 0x7632, R23 ;  /* 0x000076324e177816 */ /* 0x002fc60000000017 */
[----:B------:R1:W-:Y:S01]  /*7600*/  STG.E.U16 desc[UR30][R42.64], R2 ;  /* 0x000000022a007986 */ /* 0x0003e2000c10151e */
[----:B------:R-:W-:-:S03]  /*7610*/  PRMT R22, R84, 0x7632, R22 ;  /* 0x0000763254167816 */ /* 0x000fc60000000016 */
[----:B------:R2:W-:Y:S04]  /*7620*/  STG.E.U16 desc[UR30][R28.64], R78 ;  /* 0x0000004e1c007986 */ /* 0x0005e8000c10151e */
[----:B------:R-:W-:Y:S01]  /*7630*/  STG.E.U16 desc[UR30][R46.64], R23 ;  /* 0x000000172e007986 */ /* 0x000fe2000c10151e */
[----:B-1----:R-:W-:-:S03]  /*7640*/  PRMT R2, R82, 0x7632, R2 ;  /* 0x0000763252027816 */ /* 0x002fc60000000002 */
[----:B------:R-:W-:Y:S01]  /*7650*/  STG.E.U16 desc[UR30][R66.64], R80 ;  /* 0x0000005042007986 */ /* 0x000fe2000c10151e */
[----:B--2---:R-:W-:-:S03]  /*7660*/  PRMT R28, R94, 0x7632, R28 ;  /* 0x000076325e1c7816 */ /* 0x004fc6000000001c */
[----:B------:R-:W-:Y:S04]  /*7670*/  STG.E.U16 desc[UR30][R36.64], R18 ;  /* 0x0000001224007986 */ /* 0x000fe8000c10151e */
[----:B------:R-:W-:Y:S04]  /*7680*/  STG.E.U16 desc[UR30][R12.64], R82 ;  /* 0x000000520c007986 */ /* 0x000fe8000c10151e */
[----:B------:R0:W-:Y:S04]  /*7690*/  STG.E.U16 desc[UR30][R40.64], R2 ;  /* 0x0000000228007986 */ /* 0x0001e8000c10151e */
[----:B------:R-:W-:Y:S04]  /*76a0*/  STG.E.U16 desc[UR30][R8.64], R84 ;  /* 0x0000005408007986 */ /* 0x000fe8000c10151e */
[----:B------:R-:W-:Y:S04]  /*76b0*/  STG.E.U16 desc[UR30][R44.64], R22 ;  /* 0x000000162c007986 */ /* 0x000fe8000c10151e */
[----:B------:R-:W-:Y:S01]  /*76c0*/  STG.E.U16 desc[UR30][R20.64], R86 ;  /* 0x0000005614007986 */ /* 0x000fe2000c10151e */
[----:B0-----:R-:W-:-:S03]  /*76d0*/  IADD3 R2, P1, P2, R3, UR6, R4 ;  /* 0x0000000603027c10 */ /* 0x001fc6000fa3e004 */
[----:B------:R-:W-:Y:S01]  /*76e0*/  STG.E.U16 desc[UR30][R48.64], R24 ;  /* 0x0000001830007986 */ /* 0x000fe2000c10151e */
[----:B------:R-:W-:-:S03]  /*76f0*/  IADD3.X R3, PT, PT, R0, UR5, R5, P1, P2 ;  /* 0x0000000500037c10 */ /* 0x000fc60008fe4405 */
[----:B------:R0:W-:Y:S04]  /*7700*/  STG.E.U16 desc[UR30][R6.64], R88 ;  /* 0x0000005806007986 */ /* 0x0001e8000c10151e */
[----:B------:R-:W-:Y:S04]  /*7710*/  STG.E.U16 desc[UR30][R50.64], R25 ;  /* 0x0000001932007986 */ /* 0x000fe8000c10151e */
[----:B------:R1:W-:Y:S01]  /*7720*/  STG.E.U16 desc[UR30][R26.64], R90 ;  /* 0x0000005a1a007986 */ /* 0x0003e2000c10151e */
[----:B0-----:R-:W-:-:S05]  /*7730*/  PRMT R7, R90, 0x7632, R7 ;  /* 0x000076325a077816 */ /* 0x001fca0000000007 */
[----:B------:R0:W-:Y:S01]  /*7740*/  STG.E.U16 desc[UR30][R52.64], R7 ;  /* 0x0000000734007986 */ /* 0x0001e2000c10151e */
[----:B-1----:R-:W-:-:S03]  /*7750*/  PRMT R27, R92, 0x7632, R27 ;  /* 0x000076325c1b7816 */ /* 0x002fc6000000001b */
[----:B------:R0:W-:Y:S04]  /*7760*/  STG.E.U16 desc[UR30][R10.64], R92 ;  /* 0x0000005c0a007986 */ /* 0x0001e8000c10151e */
[----:B------:R0:W-:Y:S04]  /*7770*/  STG.E.U16 desc[UR30][R54.64], R27 ;  /* 0x0000001b36007986 */ /* 0x0001e8000c10151e */
[----:B------:R0:W-:Y:S04]  /*7780*/  STG.E.U16 desc[UR30][R32.64], R94 ;  /* 0x0000005e20007986 */ /* 0x0001e8000c10151e */
[----:B------:R0:W-:Y:S04]  /*7790*/  STG.E.U16 desc[UR30][R56.64], R28 ;  /* 0x0000001c38007986 */ /* 0x0001e8000c10151e */
[----:B------:R0:W-:Y:S01]  /*77a0*/  STG.E desc[UR30][R2.64], R69 ;  /* 0x0000004502007986 */ /* 0x0001e2000c10191e */
[----:B---3--:R-:W-:Y:S06]  /*77b0*/  BAR.SYNC.DEFER_BLOCKING 0x0 ;  /* 0x0000000000007b1d */ /* 0x008fec0000010000 */
[----:B------:R-:W-:Y:S05]  /*77c0*/  @P0 BRA `(.L_x_20) ;  /* 0x0000000000a00947 */ /* 0x000fea0003800000 */
[----:B------:R-:W1:Y:S01]  /*77d0*/  S2UR UR5, SR_CgaCtaId ;  /* 0x00000000000579c3 */ /* 0x000e620000008800 */
[----:B------:R-:W-:Y:S01]  /*77e0*/  NOP ;  /* 0x0000000000007918 */ /* 0x000fe20000000000 */
[----:B------:R-:W-:Y:S01]  /*77f0*/  UMOV UR4, 0x50 ;  /* 0x0000005000047882 */ /* 0x000fe20000000000 */
[----:B------:R-:W-:Y:S01]  /*7800*/  MOV R0, UR12 ;  /* 0x0000000c00007c02 */ /* 0x000fe20008000f00 */
[----:B0-----:R-:W-:Y:S01]  /*7810*/  HFMA2 R7, -RZ, RZ, 0, 5.9604644775390625e-08 ;  /* 0x00000001ff077431 */ /* 0x001fe200000001ff */
[----:B------:R-:W-:Y:S02]  /*7820*/  MOV R3, 0xff ;  /* 0x000000ff00037802 */ /* 0x000fe40000000f00 */
[----:B------:R-:W-:-:S04]  /*7830*/  LOP3.LUT R0, R0, 0xffff, RZ, 0xc0, !PT ;  /* 0x0000ffff00007812 */ /* 0x000fc800078ec0ff */
[----:B------:R-:W-:-:S04]  /*7840*/  SHF.R.U32.HI R0, RZ, 0x5, R0 ;  /* 0x00000005ff007819 */ /* 0x000fc80000011600 */
[----:B------:R-:W-:Y:S02]  /*7850*/  IADD3 R2, PT, PT, R0, 0x10, RZ ;  /* 0x0000001000027810 */ /* 0x000fe40007ffe0ff */
[----:B------:R-:W-:Y:S01]  /*7860*/  SHF.L.U32 R0, R3, R0, RZ ;  /* 0x0000000003007219 */ /* 0x000fe200000006ff */
[----:B-1----:R-:W-:Y:S01]  /*7870*/  ULEA UR6, UR5, UR4, 0x18 ;  /* 0x0000000405067291 */ /* 0x002fe2000f8ec0ff */
[----:B------:R-:W-:-:S04]  /*7880*/  SHF.L.U32 R3, R7, R2, RZ ;  /* 0x0000000207037219 */ /* 0x000fc800000006ff */
[----:B------:R-:W-:-:S04]  /*7890*/  LOP3.LUT R0, R3, R0, RZ, 0xfc, !PT ;  /* 0x0000000003007212 */ /* 0x000fc800078efcff */
[----:B------:R-:W0:Y:S01]  /*78a0*/  LDS R5, [UR6] ;  /* 0x00000006ff057984 */ /* 0x000e220008000800 */
[C---:B------:R-:W-:Y:S02]  /*78b0*/  LOP3.LUT R2, R0.reuse, 0xffff, RZ, 0xc0, !PT ;  /* 0x0000ffff00027812 */ /* 0x040fe400078ec0ff */
[----:B0-----:R-:W-:-:S04]  /*78c0*/  LOP3.LUT R3, R0, 0xffff, R5, 0x80, !PT ;  /* 0x0000ffff00037812 */ /* 0x001fc800078e8005 */
[----:B------:R-:W-:-:S13]  /*78d0*/  ISETP.NE.AND P0, PT, R3, R2, PT ;  /* 0x000000020300720c */ /* 0x000fda0003f05270 */
[----:B------:R-:W-:Y:S05]  /*78e0*/  @P0 BRA `(.L_x_21) ;  /* 0x0000000000500947 */ /* 0x000fea0003800000 */
[----:B------:R-:W-:Y:S02]  /*78f0*/  SHF.R.U32.HI R5, RZ, 0x10, R5 ;  /* 0x00000010ff057819 */ /* 0x000fe40000011605 */
[----:B------:R-:W-:-:S04]  /*7900*/  SHF.R.U32.HI R2, RZ, 0x10, R0 ;  /* 0x00000010ff027819 */ /* 0x000fc80000011600 */
[----:B------:R-:W-:-:S04]  /*7910*/  LOP3.LUT R5, R5, R2, RZ, 0xc0, !PT ;  /* 0x0000000205057212 */ /* 0x000fc800078ec0ff */
[----:B------:R-:W-:-:S13]  /*7920*/  ISETP.NE.AND P0, PT, R5, R2, PT ;  /* 0x000000020500720c */ /* 0x000fda0003f05270 */
[----:B------:R-:W-:Y:S05]  /*7930*/  @P0 BRA `(.L_x_22) ;  /* 0x0000000000300947 */ /* 0x000fea0003800000 */
[----:B------:R-:W-:Y:S01]  /*7940*/  R2UR UR4, R0 ;  /* 0x00000000000472ca */ /* 0x000fe200000e0000 */
[----:B------:R-:W-:Y:S01]  /*7950*/  VOTEU.ANY UR5, UPT, PT ;  /* 0x0000000000057886 */ /* 0x000fe200038e0100 */
[----:B------:R-:W0:Y:S01]  /*7960*/  S2R R0, SR_LANEID ;  /* 0x0000000000007919 */ /* 0x000e220000000000 */
[----:B------:R-:W-:-:S10]  /*7970*/  UFLO.U32 UR5, UR5 ;  /* 0x00000005000572bd */ /* 0x000fd400080e0000 */
[----:B------:R-:W-:-:S06]  /*7980*/  ULOP3.LUT UR4, URZ, UR4, URZ, 0x33, !UPT ;  /* 0x00000004ff047292 */ /* 0x000fcc000f8e33ff */
[----:B------:R-:W-:-:S04]  /*7990*/  MOV R2, UR4 ;  /* 0x0000000400027c02 */ /* 0x000fc80008000f00 */
[----:B------:R-:W1:Y:S02]  /*79a0*/  REDUX UR7, R2 ;  /* 0x00000000020773c4 */ /* 0x000e640000000000 */
[----:B------:R2:W-:Y:S01]  /*79b0*/  UTCATOMSWS.AND URZ, UR4 ;  /* 0x0000000400ff79e3 */ /* 0x0005e20008000000 */
[----:B0-----:R-:W-:Y:S02]  /*79c0*/  ISETP.EQ.U32.AND P0, PT, R0, UR5, PT ;  /* 0x0000000500007c0c */ /* 0x001fe4000bf02070 */
[----:B-1----:R-:W-:-:S11]  /*79d0*/  MOV R0, UR7 ;  /* 0x0000000700007c02 */ /* 0x002fd60008000f00 */
[----:B------:R2:W-:Y:S01]  /*79e0*/  @P0 ATOMS.AND RZ, [UR6], R0 ;  /* 0x00000000ffff098c */ /* 0x0005e2000a800006 */
[----:B------:R-:W-:Y:S05]  /*79f0*/  BRA `(.L_x_20) ;  /* 0x0000000000147947 */ /* 0x000fea0003800000 */
.L_x_22:
[----:B------:R-:W-:-:S07]  /*7a00*/  MOV R2, 0x7a20 ;  /* 0x00007a2000027802 */ /* 0x000fce0000000f00 */
[----:B------:R-:W-:Y:S05]  /*7a10*/  CALL.REL.NOINC `($__internal_0_$__cuda_sm10x_tcgen05_guardrail_trap_col_being_dealloced_not_returned_by_alloc) ;  /* 0x0000000000447944 */ /* 0x000fea0003c00000 */
[----:B------:R-:W-:Y:S05]  /*7a20*/  BRA `(.L_x_20) ;  /* 0x0000000000087947 */ /* 0x000fea0003800000 */
.L_x_21:
[----:B------:R-:W-:-:S07]  /*7a30*/  MOV R2, 0x7a50 ;  /* 0x00007a5000027802 */ /* 0x000fce0000000f00 */
[----:B------:R-:W-:Y:S05]  /*7a40*/  CALL.REL.NOINC `($__internal_2_$__cuda_sm10x_tcgen05_guardrail_trap_unallocated_columns_being_dealloced) ;  /* 0x0000000000507944 */ /* 0x000fea0003c00000 */
.L_x_20:
[----:B------:R-:W-:Y:S01]  /*7a50*/  NOP ;  /* 0x0000000000007918 */ /* 0x000fe20000000000 */
[----:B--2---:R-:W-:Y:S05]  /*7a60*/  EXIT ;  /* 0x000000000000794d */ /* 0x004fea0003800000 */
.L_x_8:
[----:B------:R-:W1:Y:S02]  /*7a70*/  SYNCS.PHASECHK.TRANS64.TRYWAIT P4, [UR11+0x5000], RZ ;  /* 0x005000ffff0075a7 */ /* 0x000e64000808110b */
[----:B-1----:R-:W-:Y:S05]  /*7a80*/  @!P4 BRA `(.L_x_8) ;  /* 0xfffffffc00f8c947 */ /* 0x002fea000383ffff */
[----:B------:R-:W-:Y:S05]  /*7a90*/  BRA `(.L_x_7) ;  /* 0xffffff9c00c47947 */ /* 0x000fea000383ffff */
.L_x_14:
[----:B------:R-:W2:Y:S02]  /*7aa0*/  SYNCS.PHASECHK.TRANS64.TRYWAIT P2, [UR11+0x7010], RZ ;  /* 0x007010ffff0075a7 */ /* 0x000ea4000804110b */
[----:B--2---:R-:W-:Y:S05]  /*7ab0*/  @!P2 BRA `(.L_x_14) ;  /* 0xfffffffc00f8a947 */ /* 0x004fea000383ffff */
[----:B------:R-:W-:Y:S05]  /*7ac0*/  BRA `(.L_x_23) ;  /* 0xffffffc400e47947 */ /* 0x000fea000383ffff */
.L_x_15:
[----:B------:R-:W1:Y:S02]  /*7ad0*/  SYNCS.PHASECHK.TRANS64.TRYWAIT P2, [UR15], R73 ;  /* 0x00000049ff0075a7 */ /* 0x000e64000804110f */
[----:B-1----:R-:W-:Y:S05]  /*7ae0*/  @!P2 BRA `(.L_x_15) ;  /* 0xfffffffc00f8a947 */ /* 0x002fea000383ffff */
[----:B------:R-:W-:Y:S05]  /*7af0*/  BRA `(.L_x_24) ;  /* 0xffffffd000607947 */ /* 0x000fea000383ffff */
.L_x_19:
[----:B------:R-:W0:Y:S02]  /*7b00*/  SYNCS.PHASECHK.TRANS64.TRYWAIT P4, [UR15], R2 ;  /* 0x00000002ff0075a7 */ /* 0x000e24000808110f */
[----:B0-----:R-:W-:Y:S05]  /*7b10*/  @!P4 BRA `(.L_x_19) ;  /* 0xfffffffc00f8c947 */ /* 0x001fea000383ffff */
[----:B------:R-:W-:Y:S05]  /*7b20*/  BRA `(.L_x_18) ;  /* 0xffffffe8003c7947 */ /* 0x000fea000383ffff */
        .weak           $__internal_0_$__cuda_sm10x_tcgen05_guardrail_trap_col_being_dealloced_not_returned_by_alloc
        .type           $__internal_0_$__cuda_sm10x_tcgen05_guardrail_trap_col_being_dealloced_not_returned_by_alloc,@function
        .size           $__internal_0_$__cuda_sm10x_tcgen05_guardrail_trap_col_being_dealloced_not_returned_by_alloc,($__internal_1_$__cuda_sm10x_tcgen05_guardrail_trap_phase_invalid_during_alloc - $__internal_0_$__cuda_sm10x_tcgen05_guardrail_trap_col_being_dealloced_not_returned_by_alloc)
$__internal_0_$__cuda_sm10x_tcgen05_guardrail_trap_col_being_dealloced_not_returned_by_alloc:
[----:B------:R-:W-:Y:S05]  /*7b30*/  BPT.TRAP 0x1 ;  /* 0x000000040000795c */ /* 0x000fea0000300000 */
[----:B------:R-:W-:-:S04]  /*7b40*/  MOV R3, 0x0 ;  /* 0x0000000000037802 */ /* 0x000fc80000000f00 */
[----:B------:R-:W-:Y:S05]  /*7b50*/  RET.REL.NODEC R2 `(attn_fwd) ;  /* 0xffffff8402287950 */ /* 0x000fea0003c3ffff */
        .weak           $__internal_1_$__cuda_sm10x_tcgen05_guardrail_trap_phase_invalid_during_alloc
        .type           $__internal_1_$__cuda_sm10x_tcgen05_guardrail_trap_phase_invalid_during_alloc,@function
        .size           $__internal_1_$__cuda_sm10x_tcgen05_guardrail_trap_phase_invalid_during_alloc,($__internal_2_$__cuda_sm10x_tcgen05_guardrail_trap_unallocated_columns_being_dealloced - $__internal_1_$__cuda_sm10x_tcgen05_guardrail_trap_phase_invalid_during_alloc)
$__internal_1_$__cuda_sm10x_tcgen05_guardrail_trap_phase_invalid_during_alloc:
[----:B------:R-:W-:Y:S05]  /*7b60*/  BPT.TRAP 0x1 ;  /* 0x000000040000795c */ /* 0x000fea0000300000 */
[----:B------:R-:W-:-:S04]  /*7b70*/  HFMA2 R3, -RZ, RZ, 0, 0 ;  /* 0x00000000ff037431 */ /* 0x000fc800000001ff */
[----:B------:R-:W-:Y:S05]  /*7b80*/  RET.REL.NODEC R2 `(attn_fwd) ;  /* 0xffffff84021c7950 */ /* 0x000fea0003c3ffff */
        .weak           $__internal_2_$__cuda_sm10x_tcgen05_guardrail_trap_unallocated_columns_being_dealloced
        .type           $__internal_2_$__cuda_sm10x_tcgen05_guardrail_trap_unallocated_columns_being_dealloced,@function
        .size           $__internal_2_$__cuda_sm10x_tcgen05_guardrail_trap_unallocated_columns_being_dealloced,(.L_x_28 - $__internal_2_$__cuda_sm10x_tcgen05_guardrail_trap_unallocated_columns_being_dealloced)
$__internal_2_$__cuda_sm10x_tcgen05_guardrail_trap_unallocated_columns_being_dealloced:
[----:B------:R-:W-:Y:S05]  /*7b90*/  BPT.TRAP 0x1 ;  /* 0x000000040000795c */ /* 0x000fea0000300000 */
[----:B------:R-:W-:-:S04]  /*7ba0*/  MOV R3, 0x0 ;  /* 0x0000000000037802 */ /* 0x000fc80000000f00 */
[----:B------:R-:W-:Y:S05]  /*7bb0*/  RET.REL.NODEC R2 `(attn_fwd) ;  /* 0xffffff8402107950 */ /* 0x000fea0003c3ffff */
.L_x_25:
[----:B------:R-:W-:-:S00]  /*7bc0*/  BRA `(.L_x_25) ;  /* 0xfffffffc00fc7947 */ /* 0x000fc0000383ffff */
[----:B------:R-:W-:-:S00]  /*7bd0*/  NOP ;  /* 0x0000000000007918 */ /* 0x000fc00000000000 */
        /* <DEDUP_REMOVED lines=10> */
.L_x_28:


//--------------------- .nv.global.init           --------------------------
	.section	.nv.global.init,"aw",@progbits
.nv.global.init:
	.type		_$_str,@object
	.size		_$_str,(.L_3 - _$_str)
_$_str:
        /*0000*/ 	.byte	0x5f, 0x5f, 0x43, 0x55, 0x44, 0x41, 0x5f, 0x46, 0x54, 0x5a, 0x00
.L_3:


//--------------------- .nv.shared.attn_fwd       --------------------------
	.section	.nv.shared.attn_fwd,"aw",@nobits
	.sectionflags	@""
	.align	16
	.zero		1024


//--------------------- .nv.shared.reserved.0     --------------------------
	.section	.nv.shared.reserved.0,"aw",@nobits
	.align	8
	.weak		__nv_reservedSMEM_offset_0_alias
	.size		__nv_reservedSMEM_offset_0_alias, 0, 64
	.other		__nv_reservedSMEM_offset_0_alias,@"STO_CUDA_RESERVED_SHARED STV_DEFAULT"
__nv_reservedSMEM_offset_0_alias:
	.zero		0
.nv.shared.reserved.0:
	.zero		64
	.weak		__nv_reservedSMEM_allocation_phase
	.type		__nv_reservedSMEM_allocation_phase,@object
	.size		__nv_reservedSMEM_allocation_phase,(.L_0 - __nv_reservedSMEM_allocation_phase)
__nv_reservedSMEM_allocation_phase:
	.zero		1
.L_0:
	.zero		7
	.weak		__nv_reservedSMEM_devtool_atexit_pc
	.type		__nv_reservedSMEM_devtool_atexit_pc,@object
	.size		__nv_reservedSMEM_devtool_atexit_pc,(__nv_reservedSMEM_allocation_mask - __nv_reservedSMEM_devtool_atexit_pc)
__nv_reservedSMEM_devtool_atexit_pc:
	.zero		8
	.weak		__nv_reservedSMEM_allocation_mask
	.type		__nv_reservedSMEM_allocation_mask,@object
	.size		__nv_reservedSMEM_allocation_mask,(.L_2 - __nv_reservedSMEM_allocation_mask)
__nv_reservedSMEM_allocation_mask:
	.zero		4
.L_2:


//--------------------- .nv.constant0.attn_fwd    --------------------------
	.section	.nv.constant0.attn_fwd,"a",@progbits
	.sectionflags	@""
	.align	4
.nv.constant0.attn_fwd:
	.zero		1032


//--------------------- SYMBOLS --------------------------

	.type		.nv.reservedSmem.offset0,@object
	.size		.nv.reservedSmem.offset0,0x4
	.type		.nv.reservedSmem.cap,@object
	.size		.nv.reservedSmem.cap,0x4
